	.target	sm_90a

	.elftype	@"ET_EXEC"


//--------------------- .note.nv.tkinfo           --------------------------
	.section	.note.nv.tkinfo,"",@"SHT_NOTE"
	.sectionflags	@"SHF_NOTE_NV_TKINFO"
	.tkinfo
        /*0018*/ 	.word	0x00000002
        /*0030*/ 	.string	""
        /*0030*/ 	.string	"ptxas"
        /*0030*/ 	.string	"Cuda compilation tools, release 13.0, V13.0.88"
        /*0030*/ 	.string	"Build cuda_13.0.r13.0/compiler.36424714_0"
        /*0030*/ 	.string	"-arch sm_90a -m 64 "



//--------------------- .note.nv.cuinfo           --------------------------
	.section	.note.nv.cuinfo,"",@"SHT_NOTE"
	.sectionflags	@"SHF_NOTE_NV_CUINFO"
        /*0018*/ 	.short	0x0002
        /*001a*/ 	.short	0x005a
        /*001c*/ 	.short	0x0082
	.zero		2


//--------------------- .nv.info                  --------------------------
	.section	.nv.info,"",@"SHT_CUDA_INFO"
	.align	4


	//----- nvinfo : EIATTR_REGCOUNT
	.align		4
        /*0000*/ 	.byte	0x04, 0x2f
        /*0002*/ 	.short	(.L_15 - .L_14)
	.align		4
.L_14:
        /*0004*/ 	.word	index@(_ZN7cutlass13device_kernelINS_4gemm6kernel13GemmUniversalIN4cute5tupleIJiiiiEEENS1_10collective13CollectiveMmaINS1_34MainloopSm90TmaGmmaWarpSpecializedILi2ENS5_IJNS4_1CILi1EEESB_SB_EEENS1_35KernelTmaWarpSpecializedCooperativeEEENS5_IJNSA_ILi256EEENSA_ILi48EEENSA_ILi128EEEEEENS_10bfloat16_tENS5_IJlSB_lEEESJ_SK_NS4_8TiledMMAINS4_8MMA_AtomIJNS4_4SM904GMMA27MMA_64x16x16_F32BF16BF16_SSILNSO_5MajorE0ELSQ_0ELNSO_7ScaleInE1ELSR_1EEEEEENS4_6LayoutINS5_IJNSA_ILi2EEESB_SB_EEENS5_IJSB_NSA_ILi0EEESX_EEEEENS5_IJNS4_10UnderscoreES10_S10_EEEEENS4_13SM90_TMA_LOADENS4_14ComposedLayoutINS4_7SwizzleILi3ELi4ELi3EEENS4_18smem_ptr_flag_bitsILi16EEENSU_INS5_IJNSA_ILi8EEENSA_ILi64EEEEEENS5_IJS1A_SB_EEEEEEEvNS4_8identityES13_S1E_vS1F_EENS_8epilogue10collective6detail29Sm90TmaWarpSpecializedAdapterINS1I_15DefaultEpilogueISJ_SK_SK_NS1H_6thread17LinearCombinationISJ_Li1EffLNS1M_9ScaleType4KindE0ELNS_15FloatRoundStyleE2ESJ_EENS1_15EpilogueDefaultEEEEEvvEEEEvNT_6ParamsE)
        /*0008*/ 	.word	0x000000a8


	//----- nvinfo : EIATTR_FRAME_SIZE
	.align		4
.L_15:
        /*000c*/ 	.byte	0x04, 0x11
        /*000e*/ 	.short	(.L_17 - .L_16)
	.align		4
.L_16:
        /*0010*/ 	.word	index@(_ZN7cutlass13device_kernelINS_4gemm6kernel13GemmUniversalIN4cute5tupleIJiiiiEEENS1_10collective13CollectiveMmaINS1_34MainloopSm90TmaGmmaWarpSpecializedILi2ENS5_IJNS4_1CILi1EEESB_SB_EEENS1_35KernelTmaWarpSpecializedCooperativeEEENS5_IJNSA_ILi256EEENSA_ILi48EEENSA_ILi128EEEEEENS_10bfloat16_tENS5_IJlSB_lEEESJ_SK_NS4_8TiledMMAINS4_8MMA_AtomIJNS4_4SM904GMMA27MMA_64x16x16_F32BF16BF16_SSILNSO_5MajorE0ELSQ_0ELNSO_7ScaleInE1ELSR_1EEEEEENS4_6LayoutINS5_IJNSA_ILi2EEESB_SB_EEENS5_IJSB_NSA_ILi0EEESX_EEEEENS5_IJNS4_10UnderscoreES10_S10_EEEEENS4_13SM90_TMA_LOADENS4_14ComposedLayoutINS4_7SwizzleILi3ELi4ELi3EEENS4_18smem_ptr_flag_bitsILi16EEENSU_INS5_IJNSA_ILi8EEENSA_ILi64EEEEEENS5_IJS1A_SB_EEEEEEEvNS4_8identityES13_S1E_vS1F_EENS_8epilogue10collective6detail29Sm90TmaWarpSpecializedAdapterINS1I_15DefaultEpilogueISJ_SK_SK_NS1H_6thread17LinearCombinationISJ_Li1EffLNS1M_9ScaleType4KindE0ELNS_15FloatRoundStyleE2ESJ_EENS1_15EpilogueDefaultEEEEEvvEEEEvNT_6ParamsE)
        /*0014*/ 	.word	0x00000000


	//----- nvinfo : EIATTR_MIN_STACK_SIZE
	.align		4
.L_17:
        /*0018*/ 	.byte	0x04, 0x12
        /*001a*/ 	.short	(.L_19 - .L_18)
	.align		4
.L_18:
        /*001c*/ 	.word	index@(_ZN7cutlass13device_kernelINS_4gemm6kernel13GemmUniversalIN4cute5tupleIJiiiiEEENS1_10collective13CollectiveMmaINS1_34MainloopSm90TmaGmmaWarpSpecializedILi2ENS5_IJNS4_1CILi1EEESB_SB_EEENS1_35KernelTmaWarpSpecializedCooperativeEEENS5_IJNSA_ILi256EEENSA_ILi48EEENSA_ILi128EEEEEENS_10bfloat16_tENS5_IJlSB_lEEESJ_SK_NS4_8TiledMMAINS4_8MMA_AtomIJNS4_4SM904GMMA27MMA_64x16x16_F32BF16BF16_SSILNSO_5MajorE0ELSQ_0ELNSO_7ScaleInE1ELSR_1EEEEEENS4_6LayoutINS5_IJNSA_ILi2EEESB_SB_EEENS5_IJSB_NSA_ILi0EEESX_EEEEENS5_IJNS4_10UnderscoreES10_S10_EEEEENS4_13SM90_TMA_LOADENS4_14ComposedLayoutINS4_7SwizzleILi3ELi4ELi3EEENS4_18smem_ptr_flag_bitsILi16EEENSU_INS5_IJNSA_ILi8EEENSA_ILi64EEEEEENS5_IJS1A_SB_EEEEEEEvNS4_8identityES13_S1E_vS1F_EENS_8epilogue10collective6detail29Sm90TmaWarpSpecializedAdapterINS1I_15DefaultEpilogueISJ_SK_SK_NS1H_6thread17LinearCombinationISJ_Li1EffLNS1M_9ScaleType4KindE0ELNS_15FloatRoundStyleE2ESJ_EENS1_15EpilogueDefaultEEEEEvvEEEEvNT_6ParamsE)
        /*0020*/ 	.word	0x00000000
.L_19:


//--------------------- .nv.compat                --------------------------
	.section	.nv.compat,"",@"SHT_CUDA_COMPAT_INFO"
	.align	4
        /*0000*/ 	.byte	0x02, 0x09, 0x01, 0x00, 0x02, 0x02, 0x04, 0x00, 0x02, 0x05, 0x05, 0x00, 0x03, 0x07, 0x01, 0x01
        /*0010*/ 	.byte	0x02, 0x03, 0x01, 0x00, 0x02, 0x06, 0x01, 0x00, 0x04, 0x0b, 0x08, 0x00, 0x00, 0x00, 0x00, 0x00
        /*0020*/ 	.byte	0x00, 0x00, 0x00, 0x00


//--------------------- .nv.info._ZN7cutlass13device_kernelINS_4gemm6kernel13GemmUniversalIN4cute5tupleIJiiiiEEENS1_10collective13CollectiveMmaINS1_34MainloopSm90TmaGmmaWarpSpecializedILi2ENS5_IJNS4_1CILi1EEESB_SB_EEENS1_35KernelTmaWarpSpecializedCooperativeEEENS5_IJNSA_ILi256EEENSA_ILi48EEENSA_ILi128EEEEEENS_10bfloat16_tENS5_IJlSB_lEEESJ_SK_NS4_8TiledMMAINS4_8MMA_AtomIJNS4_4SM904GMMA27MMA_64x16x16_F32BF16BF16_SSILNSO_5MajorE0ELSQ_0ELNSO_7ScaleInE1ELSR_1EEEEEENS4_6LayoutINS5_IJNSA_ILi2EEESB_SB_EEENS5_IJSB_NSA_ILi0EEESX_EEEEENS5_IJNS4_10UnderscoreES10_S10_EEEEENS4_13SM90_TMA_LOADENS4_14ComposedLayoutINS4_7SwizzleILi3ELi4ELi3EEENS4_18smem_ptr_flag_bitsILi16EEENSU_INS5_IJNSA_ILi8EEENSA_ILi64EEEEEENS5_IJS1A_SB_EEEEEEEvNS4_8identityES13_S1E_vS1F_EENS_8epilogue10collective6detail29Sm90TmaWarpSpecializedAdapterINS1I_15DefaultEpilogueISJ_SK_SK_NS1H_6thread17LinearCombinationISJ_Li1EffLNS1M_9ScaleType4KindE0ELNS_15FloatRoundStyleE2ESJ_EENS1_15EpilogueDefaultEEEEEvvEEEEvNT_6ParamsE --------------------------
	.section	.nv.info._ZN7cutlass13device_kernelINS_4gemm6kernel13GemmUniversalIN4cute5tupleIJiiiiEEENS1_10collective13CollectiveMmaINS1_34MainloopSm90TmaGmmaWarpSpecializedILi2ENS5_IJNS4_1CILi1EEESB_SB_EEENS1_35KernelTmaWarpSpecializedCooperativeEEENS5_IJNSA_ILi256EEENSA_ILi48EEENSA_ILi128EEEEEENS_10bfloat16_tENS5_IJlSB_lEEESJ_SK_NS4_8TiledMMAINS4_8MMA_AtomIJNS4_4SM904GMMA27MMA_64x16x16_F32BF16BF16_SSILNSO_5MajorE0ELSQ_0ELNSO_7ScaleInE1ELSR_1EEEEEENS4_6LayoutINS5_IJNSA_ILi2EEESB_SB_EEENS5_IJSB_NSA_ILi0EEESX_EEEEENS5_IJNS4_10UnderscoreES10_S10_EEEEENS4_13SM90_TMA_LOADENS4_14ComposedLayoutINS4_7SwizzleILi3ELi4ELi3EEENS4_18smem_ptr_flag_bitsILi16EEENSU_INS5_IJNSA_ILi8EEENSA_ILi64EEEEEENS5_IJS1A_SB_EEEEEEEvNS4_8identityES13_S1E_vS1F_EENS_8epilogue10collective6detail29Sm90TmaWarpSpecializedAdapterINS1I_15DefaultEpilogueISJ_SK_SK_NS1H_6thread17LinearCombinationISJ_Li1EffLNS1M_9ScaleType4KindE0ELNS_15FloatRoundStyleE2ESJ_EENS1_15EpilogueDefaultEEEEEvvEEEEvNT_6ParamsE,"",@"SHT_CUDA_INFO"
	.sectionflags	@""
	.align	4


	//----- nvinfo : EIATTR_CUDA_API_VERSION
	.align		4
        /*0000*/ 	.byte	0x04, 0x37
        /*0002*/ 	.short	(.L_21 - .L_20)
.L_20:
        /*0004*/ 	.word	0x00000082


	//----- nvinfo : EIATTR_KPARAM_INFO
	.align		4
.L_21:
        /*0008*/ 	.byte	0x04, 0x17
        /*000a*/ 	.short	(.L_23 - .L_22)
.L_22:
        /*000c*/ 	.word	0x00000000
        /*0010*/ 	.short	0x0000
        /*0012*/ 	.short	0x0070
        /*0014*/ 	.byte	0x00, 0xf0, 0x01, 0x10


	//----- nvinfo : EIATTR_SPARSE_MMA_MASK
	.align		4
.L_23:
        /*0018*/ 	.byte	0x03, 0x50
        /*001a*/ 	.short	0x0000


	//----- nvinfo : EIATTR_MAXREG_COUNT
	.align		4
        /*001c*/ 	.byte	0x03, 0x1b
        /*001e*/ 	.short	0x00a8


	//----- nvinfo : EIATTR_NUM_BARRIERS
	.align		4
        /*0020*/ 	.byte	0x02, 0x4c
        /*0022*/ 	.byte	0x01
	.zero		1


	//----- nvinfo : EIATTR_EXTERNS
	.align		4
        /*0024*/ 	.byte	0x04, 0x0f
        /*0026*/ 	.short	(.L_25 - .L_24)


	//   ....[0]....
	.align		4
.L_24:
        /*0028*/ 	.word	index@(__assertfail)


	//----- nvinfo : EIATTR_MERCURY_ISA_VERSION
	.align		4
.L_25:
        /*002c*/ 	.byte	0x03, 0x5f
        /*002e*/ 	.short	0x0101


	//----- nvinfo : EIATTR_INT_WARP_WIDE_INSTR_OFFSETS
	.align		4
        /*0030*/ 	.byte	0x04, 0x31
        /*0032*/ 	.short	(.L_27 - .L_26)


	//   ....[0]....
.L_26:
        /*0034*/ 	.word	0x00000370


	//   ....[1]....
        /*0038*/ 	.word	0x00000380


	//   ....[2]....
        /*003c*/ 	.word	0x000004a0


	//----- nvinfo : EIATTR_COOP_GROUP_MASK_REGIDS
	.align		4
.L_27:
        /*0040*/ 	.byte	0x04, 0x29
        /*0042*/ 	.short	(.L_29 - .L_28)


	//   ....[0]....
.L_28:
        /*0044*/ 	.word	0xffffffff


	//   ....[1]....
        /*0048*/ 	.word	0xffffffff


	//   ....[2]....
        /*004c*/ 	.word	0xffffffff


	//   ....[3]....
        /*0050*/ 	.word	0xffffffff


	//   ....[4]....
        /*0054*/ 	.word	0xffffffff


	//----- nvinfo : EIATTR_COOP_GROUP_INSTR_OFFSETS
	.align		4
.L_29:
        /*0058*/ 	.byte	0x04, 0x28
        /*005a*/ 	.short	(.L_31 - .L_30)


	//   ....[0]....
.L_30:
        /*005c*/ 	.word	0x00000060


	//   ....[1]....
        /*0060*/ 	.word	0x00000070


	//   ....[2]....
        /*0064*/ 	.word	0x00000130


	//   ....[3]....
        /*0068*/ 	.word	0x00000280


	//   ....[4]....
        /*006c*/ 	.word	0x00001170


	//----- nvinfo : EIATTR_REG_RECONFIG
	.align		4
.L_31:
        /*0070*/ 	.byte	0x01, 0x54
	.zero		2


	//----- nvinfo : EIATTR_SYSCALL_OFFSETS
	.align		4
        /*0074*/ 	.byte	0x04, 0x46
        /*0076*/ 	.short	(.L_33 - .L_32)


	//   ....[0]....
.L_32:
        /*0078*/ 	.word	0x00001360


	//----- nvinfo : EIATTR_MBARRIER_INSTR_OFFSETS
	.align		4
.L_33:
        /*007c*/ 	.byte	0x04, 0x39
        /*007e*/ 	.short	(.L_35 - .L_34)


	//   ....[0]....
.L_34:
        /*0080*/ 	.word	0x00000230
        /*0084*/ 	.word	0x000000ff
        /*0088*/ 	.word	0x00000000
        /*008c*/ 	.short	0x0100
        /*008e*/ 	.byte	0x08
	.zero		1


	//   ....[1]....
        /*0090*/ 	.word	0x00000240
        /*0094*/ 	.word	0x000000ff
        /*0098*/ 	.word	0x00000010
        /*009c*/ 	.short	0x0100
        /*009e*/ 	.byte	0x08
	.zero		1


	//   ....[2]....
        /*00a0*/ 	.word	0x00000250
        /*00a4*/ 	.word	0x000000ff
        /*00a8*/ 	.word	0x00000008
        /*00ac*/ 	.short	0x0100
        /*00ae*/ 	.byte	0x08
	.zero		1


	//   ....[3]....
        /*00b0*/ 	.word	0x00000260
        /*00b4*/ 	.word	0x000000ff
        /*00b8*/ 	.word	0x00000018
        /*00bc*/ 	.short	0x0100
        /*00be*/ 	.byte	0x08
	.zero		1


	//   ....[4]....
        /*00c0*/ 	.word	0x00000520
        /*00c4*/ 	.word	0x000000ff
        /*00c8*/ 	.word	0x00000030
        /*00cc*/ 	.short	0x0100
        /*00ce*/ 	.byte	0x08
	.zero		1


	//   ....[5]....
        /*00d0*/ 	.word	0x00000580
        /*00d4*/ 	.word	0x000000ff
        /*00d8*/ 	.word	0x00000038
        /*00dc*/ 	.short	0x0100
        /*00de*/ 	.byte	0x08
	.zero		1


	//   ....[6]....
        /*00e0*/ 	.word	0x000013e0
        /*00e4*/ 	.word	0x00000003
        /*00e8*/ 	.word	0x00000000
        /*00ec*/ 	.short	0x010a
        /*00ee*/ 	.byte	0x3f
	.zero		1


	//   ....[7]....
        /*00f0*/ 	.word	0x00001440
        /*00f4*/ 	.word	0x00000003
        /*00f8*/ 	.word	0x00000000
        /*00fc*/ 	.short	0x010a
        /*00fe*/ 	.byte	0x3f
	.zero		1


	//   ....[8]....
        /*0100*/ 	.word	0x00002850
        /*0104*/ 	.word	0x000000ff
        /*0108*/ 	.word	0x00000000
        /*010c*/ 	.short	0x010a
        /*010e*/ 	.byte	0x08
	.zero		1


	//   ....[9]....
        /*0110*/ 	.word	0x00002890
        /*0114*/ 	.word	0x000000ff
        /*0118*/ 	.word	0x00000000
        /*011c*/ 	.short	0x010a
        /*011e*/ 	.byte	0x08
	.zero		1


	//   ....[10]....
        /*0120*/ 	.word	0x00003bc0
        /*0124*/ 	.word	0x000000ff
        /*0128*/ 	.word	0x00000000
        /*012c*/ 	.short	0x0101
        /*012e*/ 	.byte	0x06
	.zero		1


	//   ....[11]....
        /*0130*/ 	.word	0x00003d80
        /*0134*/ 	.word	0x000000ff
        /*0138*/ 	.word	0x00000000
        /*013c*/ 	.short	0x0101
        /*013e*/ 	.byte	0x04
	.zero		1


	//   ....[12]....
        /*0140*/ 	.word	0x000081a0
        /*0144*/ 	.word	0x0000000e
        /*0148*/ 	.word	0x00000010
        /*014c*/ 	.short	0x010a
        /*014e*/ 	.byte	0x3f
	.zero		1


	//   ....[13]....
        /*0150*/ 	.word	0x00008620
        /*0154*/ 	.word	0x00000005
        /*0158*/ 	.word	0x00000038
        /*015c*/ 	.short	0x0101
        /*015e*/ 	.byte	0x3f
	.zero		1


	//   ....[14]....
        /*0160*/ 	.word	0x00008d30
        /*0164*/ 	.word	0x00000007
        /*0168*/ 	.word	0x00000000
        /*016c*/ 	.short	0x010a
        /*016e*/ 	.byte	0x3f
	.zero		1


	//   ....[15]....
        /*0170*/ 	.word	0x00008db0
        /*0174*/ 	.word	0x00000003
        /*0178*/ 	.word	0x00000000
        /*017c*/ 	.short	0x010a
        /*017e*/ 	.byte	0x3f
	.zero		1


	//   ....[16]....
        /*0180*/ 	.word	0x00008e10
        /*0184*/ 	.word	0x00000003
        /*0188*/ 	.word	0x00000000
        /*018c*/ 	.short	0x010a
        /*018e*/ 	.byte	0x3f
	.zero		1


	//   ....[17]....
        /*0190*/ 	.word	0x00008e70
        /*0194*/ 	.word	0x00000004
        /*0198*/ 	.word	0x00000000
        /*019c*/ 	.short	0x010a
        /*019e*/ 	.byte	0x3f
	.zero		1


	//   ....[18]....
        /*01a0*/ 	.word	0x00008f40
        /*01a4*/ 	.word	0x0000000e
        /*01a8*/ 	.word	0x00000010
        /*01ac*/ 	.short	0x010a
        /*01ae*/ 	.byte	0x3f
	.zero		1


	//   ....[19]....
        /*01b0*/ 	.word	0x00009010
        /*01b4*/ 	.word	0x00000007
        /*01b8*/ 	.word	0x00000000
        /*01bc*/ 	.short	0x010a
        /*01be*/ 	.byte	0x3f
	.zero		1


	//----- nvinfo : EIATTR_NUM_MBARRIERS
	.align		4
.L_35:
        /*01c0*/ 	.byte	0x03, 0x38
        /*01c2*/ 	.short	0x0006


	//----- nvinfo : EIATTR_EXIT_INSTR_OFFSETS
	.align		4
        /*01c4*/ 	.byte	0x04, 0x1c
        /*01c6*/ 	.short	(.L_37 - .L_36)


	//   ....[0]....
.L_36:
        /*01c8*/ 	.word	0x00000620


	//   ....[1]....
        /*01cc*/ 	.word	0x00000ef0


	//   ....[2]....
        /*01d0*/ 	.word	0x00007880


	//   ....[3]....
        /*01d4*/ 	.word	0x00007eb0


	//   ....[4]....
        /*01d8*/ 	.word	0x00008e00


	//----- nvinfo : EIATTR_MAX_THREADS
	.align		4
.L_37:
        /*01dc*/ 	.byte	0x04, 0x05
        /*01de*/ 	.short	(.L_39 - .L_38)
.L_38:
        /*01e0*/ 	.word	0x00000180
        /*01e4*/ 	.word	0x00000001
        /*01e8*/ 	.word	0x00000001


	//----- nvinfo : EIATTR_CRS_STACK_SIZE
	.align		4
.L_39:
        /*01ec*/ 	.byte	0x04, 0x1e
        /*01ee*/ 	.short	(.L_41 - .L_40)
.L_40:
        /*01f0*/ 	.word	0x00000000


	//----- nvinfo : EIATTR_CBANK_PARAM_SIZE
	.align		4
.L_41:
        /*01f4*/ 	.byte	0x03, 0x19
        /*01f6*/ 	.short	0x0470


	//----- nvinfo : EIATTR_PARAM_CBANK
	.align		4
        /*01f8*/ 	.byte	0x04, 0x0a
        /*01fa*/ 	.short	(.L_43 - .L_42)
	.align		4
.L_42:
        /*01fc*/ 	.word	index@(.nv.constant0._ZN7cutlass13device_kernelINS_4gemm6kernel13GemmUniversalIN4cute5tupleIJiiiiEEENS1_10collective13CollectiveMmaINS1_34MainloopSm90TmaGmmaWarpSpecializedILi2ENS5_IJNS4_1CILi1EEESB_SB_EEENS1_35KernelTmaWarpSpecializedCooperativeEEENS5_IJNSA_ILi256EEENSA_ILi48EEENSA_ILi128EEEEEENS_10bfloat16_tENS5_IJlSB_lEEESJ_SK_NS4_8TiledMMAINS4_8MMA_AtomIJNS4_4SM904GMMA27MMA_64x16x16_F32BF16BF16_SSILNSO_5MajorE0ELSQ_0ELNSO_7ScaleInE1ELSR_1EEEEEENS4_6LayoutINS5_IJNSA_ILi2EEESB_SB_EEENS5_IJSB_NSA_ILi0EEESX_EEEEENS5_IJNS4_10UnderscoreES10_S10_EEEEENS4_13SM90_TMA_LOADENS4_14ComposedLayoutINS4_7SwizzleILi3ELi4ELi3EEENS4_18smem_ptr_flag_bitsILi16EEENSU_INS5_IJNSA_ILi8EEENSA_ILi64EEEEEENS5_IJS1A_SB_EEEEEEEvNS4_8identityES13_S1E_vS1F_EENS_8epilogue10collective6detail29Sm90TmaWarpSpecializedAdapterINS1I_15DefaultEpilogueISJ_SK_SK_NS1H_6thread17LinearCombinationISJ_Li1EffLNS1M_9ScaleType4KindE0ELNS_15FloatRoundStyleE2ESJ_EENS1_15EpilogueDefaultEEEEEvvEEEEvNT_6ParamsE)
        /*0200*/ 	.short	0x0210
        /*0202*/ 	.short	0x0470


	//----- nvinfo : EIATTR_SW_WAR
	.align		4
.L_43:
        /*0204*/ 	.byte	0x04, 0x36
        /*0206*/ 	.short	(.L_45 - .L_44)
.L_44:
        /*0208*/ 	.word	0x00000008
.L_45:


//--------------------- .nv.callgraph             --------------------------
	.section	.nv.callgraph,"",@"SHT_CUDA_CALLGRAPH"
	.align	4
	.sectionentsize	8
	.align		4
        /*0000*/ 	.word	0x00000000
	.align		4
        /*0004*/ 	.word	0xffffffff
	.align		4
        /*0008*/ 	.word	index@(_ZN7cutlass13device_kernelINS_4gemm6kernel13GemmUniversalIN4cute5tupleIJiiiiEEENS1_10collective13CollectiveMmaINS1_34MainloopSm90TmaGmmaWarpSpecializedILi2ENS5_IJNS4_1CILi1EEESB_SB_EEENS1_35KernelTmaWarpSpecializedCooperativeEEENS5_IJNSA_ILi256EEENSA_ILi48EEENSA_ILi128EEEEEENS_10bfloat16_tENS5_IJlSB_lEEESJ_SK_NS4_8TiledMMAINS4_8MMA_AtomIJNS4_4SM904GMMA27MMA_64x16x16_F32BF16BF16_SSILNSO_5MajorE0ELSQ_0ELNSO_7ScaleInE1ELSR_1EEEEEENS4_6LayoutINS5_IJNSA_ILi2EEESB_SB_EEENS5_IJSB_NSA_ILi0EEESX_EEEEENS5_IJNS4_10UnderscoreES10_S10_EEEEENS4_13SM90_TMA_LOADENS4_14ComposedLayoutINS4_7SwizzleILi3ELi4ELi3EEENS4_18smem_ptr_flag_bitsILi16EEENSU_INS5_IJNSA_ILi8EEENSA_ILi64EEEEEENS5_IJS1A_SB_EEEEEEEvNS4_8identityES13_S1E_vS1F_EENS_8epilogue10collective6detail29Sm90TmaWarpSpecializedAdapterINS1I_15DefaultEpilogueISJ_SK_SK_NS1H_6thread17LinearCombinationISJ_Li1EffLNS1M_9ScaleType4KindE0ELNS_15FloatRoundStyleE2ESJ_EENS1_15EpilogueDefaultEEEEEvvEEEEvNT_6ParamsE)
	.align		4
        /*000c*/ 	.word	index@(__assertfail)
	.align		4
        /*0010*/ 	.word	0x00000000
	.align		4
        /*0014*/ 	.word	0xfffffffe
	.align		4
        /*0018*/ 	.word	0x00000000
	.align		4
        /*001c*/ 	.word	0xfffffffd
	.align		4
        /*0020*/ 	.word	0x00000000
	.align		4
        /*0024*/ 	.word	0xfffffffc


//--------------------- .nv.constant4             --------------------------
	.section	.nv.constant4,"a",@progbits
	.align	8
	.align		8
.nv.constant4:
        /*0000*/ 	.dword	__assertfail
	.align		8
        /*0008*/ 	.dword	__unnamed_1
	.align		8
        /*0010*/ 	.dword	_ZN39_INTERNAL_10881b2c_4_k_cu_c2556e85_34884cuda3std3__45__cpo5beginE
	.align		8
        /*0018*/ 	.dword	_ZN39_INTERNAL_10881b2c_4_k_cu_c2556e85_34884cuda3std3__45__cpo3endE
	.align		8
        /*0020*/ 	.dword	_ZN39_INTERNAL_10881b2c_4_k_cu_c2556e85_34884cuda3std3__45__cpo6cbeginE
	.align		8
        /*0028*/ 	.dword	_ZN39_INTERNAL_10881b2c_4_k_cu_c2556e85_34884cuda3std3__45__cpo4cendE
	.align		8
        /*0030*/ 	.dword	_ZN39_INTERNAL_10881b2c_4_k_cu_c2556e85_34884cuda3std3__441_GLOBAL__N__10881b2c_4_k_cu_c2556e85_34886ignoreE
	.align		8
        /*0038*/ 	.dword	_ZN39_INTERNAL_10881b2c_4_k_cu_c2556e85_34884cuda3std3__419piecewise_constructE
	.align		8
        /*0040*/ 	.dword	_ZN39_INTERNAL_10881b2c_4_k_cu_c2556e85_34884cuda3std3__48in_placeE
	.align		8
        /*0048*/ 	.dword	_ZN39_INTERNAL_10881b2c_4_k_cu_c2556e85_34884cuda3std6ranges3__45__cpo4swapE
	.align		8
        /*0050*/ 	.dword	_ZN39_INTERNAL_10881b2c_4_k_cu_c2556e85_34884cuda3std6ranges3__45__cpo9iter_moveE
	.align		8
        /*0058*/ 	.dword	_ZN39_INTERNAL_10881b2c_4_k_cu_c2556e85_34884cute7productE
	.align		8
        /*0060*/ 	.dword	_ZN39_INTERNAL_10881b2c_4_k_cu_c2556e85_34884cute1_E
	.align		8
        /*0068*/ 	.dword	$str$22
	.align		8
        /*0070*/ 	.dword	$str$23


//--------------------- .text._ZN7cutlass13device_kernelINS_4gemm6kernel13GemmUniversalIN4cute5tupleIJiiiiEEENS1_10collective13CollectiveMmaINS1_34MainloopSm90TmaGmmaWarpSpecializedILi2ENS5_IJNS4_1CILi1EEESB_SB_EEENS1_35KernelTmaWarpSpecializedCooperativeEEENS5_IJNSA_ILi256EEENSA_ILi48EEENSA_ILi128EEEEEENS_10bfloat16_tENS5_IJlSB_lEEESJ_SK_NS4_8TiledMMAINS4_8MMA_AtomIJNS4_4SM904GMMA27MMA_64x16x16_F32BF16BF16_SSILNSO_5MajorE0ELSQ_0ELNSO_7ScaleInE1ELSR_1EEEEEENS4_6LayoutINS5_IJNSA_ILi2EEESB_SB_EEENS5_IJSB_NSA_ILi0EEESX_EEEEENS5_IJNS4_10UnderscoreES10_S10_EEEEENS4_13SM90_TMA_LOADENS4_14ComposedLayoutINS4_7SwizzleILi3ELi4ELi3EEENS4_18smem_ptr_flag_bitsILi16EEENSU_INS5_IJNSA_ILi8EEENSA_ILi64EEEEEENS5_IJS1A_SB_EEEEEEEvNS4_8identityES13_S1E_vS1F_EENS_8epilogue10collective6detail29Sm90TmaWarpSpecializedAdapterINS1I_15DefaultEpilogueISJ_SK_SK_NS1H_6thread17LinearCombinationISJ_Li1EffLNS1M_9ScaleType4KindE0ELNS_15FloatRoundStyleE2ESJ_EENS1_15EpilogueDefaultEEEEEvvEEEEvNT_6ParamsE --------------------------
	.section	.text._ZN7cutlass13device_kernelINS_4gemm6kernel13GemmUniversalIN4cute5tupleIJiiiiEEENS1_10collective13CollectiveMmaINS1_34MainloopSm90TmaGmmaWarpSpecializedILi2ENS5_IJNS4_1CILi1EEESB_SB_EEENS1_35KernelTmaWarpSpecializedCooperativeEEENS5_IJNSA_ILi256EEENSA_ILi48EEENSA_ILi128EEEEEENS_10bfloat16_tENS5_IJlSB_lEEESJ_SK_NS4_8TiledMMAINS4_8MMA_AtomIJNS4_4SM904GMMA27MMA_64x16x16_F32BF16BF16_SSILNSO_5MajorE0ELSQ_0ELNSO_7ScaleInE1ELSR_1EEEEEENS4_6LayoutINS5_IJNSA_ILi2EEESB_SB_EEENS5_IJSB_NSA_ILi0EEESX_EEEEENS5_IJNS4_10UnderscoreES10_S10_EEEEENS4_13SM90_TMA_LOADENS4_14ComposedLayoutINS4_7SwizzleILi3ELi4ELi3EEENS4_18smem_ptr_flag_bitsILi16EEENSU_INS5_IJNSA_ILi8EEENSA_ILi64EEEEEENS5_IJS1A_SB_EEEEEEEvNS4_8identityES13_S1E_vS1F_EENS_8epilogue10collective6detail29Sm90TmaWarpSpecializedAdapterINS1I_15DefaultEpilogueISJ_SK_SK_NS1H_6thread17LinearCombinationISJ_Li1EffLNS1M_9ScaleType4KindE0ELNS_15FloatRoundStyleE2ESJ_EENS1_15EpilogueDefaultEEEEEvvEEEEvNT_6ParamsE,"ax",@progbits
	.align	128
.text._ZN7cutlass13device_kernelINS_4gemm6kernel13GemmUniversalIN4cute5tupleIJiiiiEEENS1_10collective13CollectiveMmaINS1_34MainloopSm90TmaGmmaWarpSpecializedILi2ENS5_IJNS4_1CILi1EEESB_SB_EEENS1_35KernelTmaWarpSpecializedCooperativeEEENS5_IJNSA_ILi256EEENSA_ILi48EEENSA_ILi128EEEEEENS_10bfloat16_tENS5_IJlSB_lEEESJ_SK_NS4_8TiledMMAINS4_8MMA_AtomIJNS4_4SM904GMMA27MMA_64x16x16_F32BF16BF16_SSILNSO_5MajorE0ELSQ_0ELNSO_7ScaleInE1ELSR_1EEEEEENS4_6LayoutINS5_IJNSA_ILi2EEESB_SB_EEENS5_IJSB_NSA_ILi0EEESX_EEEEENS5_IJNS4_10UnderscoreES10_S10_EEEEENS4_13SM90_TMA_LOADENS4_14ComposedLayoutINS4_7SwizzleILi3ELi4ELi3EEENS4_18smem_ptr_flag_bitsILi16EEENSU_INS5_IJNSA_ILi8EEENSA_ILi64EEEEEENS5_IJS1A_SB_EEEEEEEvNS4_8identityES13_S1E_vS1F_EENS_8epilogue10collective6detail29Sm90TmaWarpSpecializedAdapterINS1I_15DefaultEpilogueISJ_SK_SK_NS1H_6thread17LinearCombinationISJ_Li1EffLNS1M_9ScaleType4KindE0ELNS_15FloatRoundStyleE2ESJ_EENS1_15EpilogueDefaultEEEEEvvEEEEvNT_6ParamsE:
        .type           _ZN7cutlass13device_kernelINS_4gemm6kernel13GemmUniversalIN4cute5tupleIJiiiiEEENS1_10collective13CollectiveMmaINS1_34MainloopSm90TmaGmmaWarpSpecializedILi2ENS5_IJNS4_1CILi1EEESB_SB_EEENS1_35KernelTmaWarpSpecializedCooperativeEEENS5_IJNSA_ILi256EEENSA_ILi48EEENSA_ILi128EEEEEENS_10bfloat16_tENS5_IJlSB_lEEESJ_SK_NS4_8TiledMMAINS4_8MMA_AtomIJNS4_4SM904GMMA27MMA_64x16x16_F32BF16BF16_SSILNSO_5MajorE0ELSQ_0ELNSO_7ScaleInE1ELSR_1EEEEEENS4_6LayoutINS5_IJNSA_ILi2EEESB_SB_EEENS5_IJSB_NSA_ILi0EEESX_EEEEENS5_IJNS4_10UnderscoreES10_S10_EEEEENS4_13SM90_TMA_LOADENS4_14ComposedLayoutINS4_7SwizzleILi3ELi4ELi3EEENS4_18smem_ptr_flag_bitsILi16EEENSU_INS5_IJNSA_ILi8EEENSA_ILi64EEEEEENS5_IJS1A_SB_EEEEEEEvNS4_8identityES13_S1E_vS1F_EENS_8epilogue10collective6detail29Sm90TmaWarpSpecializedAdapterINS1I_15DefaultEpilogueISJ_SK_SK_NS1H_6thread17LinearCombinationISJ_Li1EffLNS1M_9ScaleType4KindE0ELNS_15FloatRoundStyleE2ESJ_EENS1_15EpilogueDefaultEEEEEvvEEEEvNT_6ParamsE,@function
        .size           _ZN7cutlass13device_kernelINS_4gemm6kernel13GemmUniversalIN4cute5tupleIJiiiiEEENS1_10collective13CollectiveMmaINS1_34MainloopSm90TmaGmmaWarpSpecializedILi2ENS5_IJNS4_1CILi1EEESB_SB_EEENS1_35KernelTmaWarpSpecializedCooperativeEEENS5_IJNSA_ILi256EEENSA_ILi48EEENSA_ILi128EEEEEENS_10bfloat16_tENS5_IJlSB_lEEESJ_SK_NS4_8TiledMMAINS4_8MMA_AtomIJNS4_4SM904GMMA27MMA_64x16x16_F32BF16BF16_SSILNSO_5MajorE0ELSQ_0ELNSO_7ScaleInE1ELSR_1EEEEEENS4_6LayoutINS5_IJNSA_ILi2EEESB_SB_EEENS5_IJSB_NSA_ILi0EEESX_EEEEENS5_IJNS4_10UnderscoreES10_S10_EEEEENS4_13SM90_TMA_LOADENS4_14ComposedLayoutINS4_7SwizzleILi3ELi4ELi3EEENS4_18smem_ptr_flag_bitsILi16EEENSU_INS5_IJNSA_ILi8EEENSA_ILi64EEEEEENS5_IJS1A_SB_EEEEEEEvNS4_8identityES13_S1E_vS1F_EENS_8epilogue10collective6detail29Sm90TmaWarpSpecializedAdapterINS1I_15DefaultEpilogueISJ_SK_SK_NS1H_6thread17LinearCombinationISJ_Li1EffLNS1M_9ScaleType4KindE0ELNS_15FloatRoundStyleE2ESJ_EENS1_15EpilogueDefaultEEEEEvvEEEEvNT_6ParamsE,(.L_x_156 - _ZN7cutlass13device_kernelINS_4gemm6kernel13GemmUniversalIN4cute5tupleIJiiiiEEENS1_10collective13CollectiveMmaINS1_34MainloopSm90TmaGmmaWarpSpecializedILi2ENS5_IJNS4_1CILi1EEESB_SB_EEENS1_35KernelTmaWarpSpecializedCooperativeEEENS5_IJNSA_ILi256EEENSA_ILi48EEENSA_ILi128EEEEEENS_10bfloat16_tENS5_IJlSB_lEEESJ_SK_NS4_8TiledMMAINS4_8MMA_AtomIJNS4_4SM904GMMA27MMA_64x16x16_F32BF16BF16_SSILNSO_5MajorE0ELSQ_0ELNSO_7ScaleInE1ELSR_1EEEEEENS4_6LayoutINS5_IJNSA_ILi2EEESB_SB_EEENS5_IJSB_NSA_ILi0EEESX_EEEEENS5_IJNS4_10UnderscoreES10_S10_EEEEENS4_13SM90_TMA_LOADENS4_14ComposedLayoutINS4_7SwizzleILi3ELi4ELi3EEENS4_18smem_ptr_flag_bitsILi16EEENSU_INS5_IJNSA_ILi8EEENSA_ILi64EEEEEENS5_IJS1A_SB_EEEEEEEvNS4_8identityES13_S1E_vS1F_EENS_8epilogue10collective6detail29Sm90TmaWarpSpecializedAdapterINS1I_15DefaultEpilogueISJ_SK_SK_NS1H_6thread17LinearCombinationISJ_Li1EffLNS1M_9ScaleType4KindE0ELNS_15FloatRoundStyleE2ESJ_EENS1_15EpilogueDefaultEEEEEvvEEEEvNT_6ParamsE)
        .other          _ZN7cutlass13device_kernelINS_4gemm6kernel13GemmUniversalIN4cute5tupleIJiiiiEEENS1_10collective13CollectiveMmaINS1_34MainloopSm90TmaGmmaWarpSpecializedILi2ENS5_IJNS4_1CILi1EEESB_SB_EEENS1_35KernelTmaWarpSpecializedCooperativeEEENS5_IJNSA_ILi256EEENSA_ILi48EEENSA_ILi128EEEEEENS_10bfloat16_tENS5_IJlSB_lEEESJ_SK_NS4_8TiledMMAINS4_8MMA_AtomIJNS4_4SM904GMMA27MMA_64x16x16_F32BF16BF16_SSILNSO_5MajorE0ELSQ_0ELNSO_7ScaleInE1ELSR_1EEEEEENS4_6LayoutINS5_IJNSA_ILi2EEESB_SB_EEENS5_IJSB_NSA_ILi0EEESX_EEEEENS5_IJNS4_10UnderscoreES10_S10_EEEEENS4_13SM90_TMA_LOADENS4_14ComposedLayoutINS4_7SwizzleILi3ELi4ELi3EEENS4_18smem_ptr_flag_bitsILi16EEENSU_INS5_IJNSA_ILi8EEENSA_ILi64EEEEEENS5_IJS1A_SB_EEEEEEEvNS4_8identityES13_S1E_vS1F_EENS_8epilogue10collective6detail29Sm90TmaWarpSpecializedAdapterINS1I_15DefaultEpilogueISJ_SK_SK_NS1H_6thread17LinearCombinationISJ_Li1EffLNS1M_9ScaleType4KindE0ELNS_15FloatRoundStyleE2ESJ_EENS1_15EpilogueDefaultEEEEEvvEEEEvNT_6ParamsE,@"STO_CUDA_ENTRY STV_DEFAULT"
_ZN7cutlass13device_kernelINS_4gemm6kernel13GemmUniversalIN4cute5tupleIJiiiiEEENS1_10collective13CollectiveMmaINS1_34MainloopSm90TmaGmmaWarpSpecializedILi2ENS5_IJNS4_1CILi1EEESB_SB_EEENS1_35KernelTmaWarpSpecializedCooperativeEEENS5_IJNSA_ILi256EEENSA_ILi48EEENSA_ILi128EEEEEENS_10bfloat16_tENS5_IJlSB_lEEESJ_SK_NS4_8TiledMMAINS4_8MMA_AtomIJNS4_4SM904GMMA27MMA_64x16x16_F32BF16BF16_SSILNSO_5MajorE0ELSQ_0ELNSO_7ScaleInE1ELSR_1EEEEEENS4_6LayoutINS5_IJNSA_ILi2EEESB_SB_EEENS5_IJSB_NSA_ILi0EEESX_EEEEENS5_IJNS4_10UnderscoreES10_S10_EEEEENS4_13SM90_TMA_LOADENS4_14ComposedLayoutINS4_7SwizzleILi3ELi4ELi3EEENS4_18smem_ptr_flag_bitsILi16EEENSU_INS5_IJNSA_ILi8EEENSA_ILi64EEEEEENS5_IJS1A_SB_EEEEEEEvNS4_8identityES13_S1E_vS1F_EENS_8epilogue10collective6detail29Sm90TmaWarpSpecializedAdapterINS1I_15DefaultEpilogueISJ_SK_SK_NS1H_6thread17LinearCombinationISJ_Li1EffLNS1M_9ScaleType4KindE0ELNS_15FloatRoundStyleE2ESJ_EENS1_15EpilogueDefaultEEEEEvvEEEEvNT_6ParamsE:
[----:B------:R-:W0:Y:S01]  /*0000*/  LDC R1, c[0x0][0x28] ;  /* 0x00000a00ff017b82 */ /* 0x000e220000000800 */
[----:B------:R-:W1:Y:S01]  /*0010*/  S2R R4, SR_TID.X ;  /* 0x0000000000047919 */ /* 0x000e620000002100 */
[----:B------:R-:W-:Y:S01]  /*0020*/  ELECT P0, URZ, PT ;  /* 0x00000000003f782f */ /* 0x000fe20003800000 */
[----:B------:R-:W-:Y:S01]  /*0030*/  BSSY B0, `(.L_x_0) ;  /* 0x000000f000007945 */ /* 0x000fe20003800000 */
[--C-:B-1----:R-:W-:Y:S02]  /*0040*/  SHF.R.U32.HI R0, RZ, 0x5, R4.reuse ;  /* 0x00000005ff007819 */ /* 0x102fe40000011604 */
[----:B------:R-:W-:-:S03]  /*0050*/  SHF.R.U32.HI R14, RZ, 0x7, R4 ;  /* 0x00000007ff0e7819 */ /* 0x000fc60000011604 */
[----:B------:R-:W1:Y:S04]  /*0060*/  SHFL.IDX PT, R5, R0, RZ, 0x1f ;  /* 0x00001fff00057589 */ /* 0x000e6800000e0000 */
[----:B------:R2:W3:Y:S01]  /*0070*/  SHFL.IDX PT, R10, R14, RZ, 0x1f ;  /* 0x00001fff0e0a7589 */ /* 0x0004e200000e0000 */
[----:B-1----:R-:W-:-:S13]  /*0080*/  ISETP.NE.OR P0, PT, R5, RZ, !P0 ;  /* 0x000000ff0500720c */ /* 0x002fda0004705670 */
[----:B0-23--:R-:W-:Y:S05]  /*0090*/  @P0 BRA `(.L_x_1) ;  /* 0x0000000000200947 */ /* 0x00dfea0003800000 */
[----:B------:R-:W-:Y:S02]  /*00a0*/  ULDC.64 UR4, c[0x0][0x198] ;  /* 0x0000660000047ab9 */ /* 0x000fe40000000a00 */
[----:B------:R-:W-:Y:S02]  /*00b0*/  UIADD3 UR6, UP0, UR4, 0xf0, URZ ;  /* 0x000000f004067890 */ /* 0x000fe4000ff1e03f */
[----:B------:R-:W-:Y:S02]  /*00c0*/  UIADD3 UR4, UP1, UR4, 0x1f0, URZ ;  /* 0x000001f004047890 */ /* 0x000fe4000ff3e03f */
[----:B------:R-:W-:Y:S02]  /*00d0*/  UIADD3.X UR7, URZ, UR5, URZ, UP0, !UPT ;  /* 0x000000053f077290 */ /* 0x000fe400087fe43f */
[----:B------:R-:W-:-:S07]  /*00e0*/  UIADD3.X UR5, URZ, UR5, URZ, UP1, !UPT ;  /* 0x000000053f057290 */ /* 0x000fce0008ffe43f */
[----:B------:R0:W-:Y:S02]  /*00f0*/  UTMACCTL.PF [UR6] ;  /* 0x00000000060079b9 */ /* 0x0001e40008040000 */
[----:B------:R0:W-:Y:S02]  /*0100*/  UTMACCTL.PF [UR4] ;  /* 0x00000000040079b9 */ /* 0x0001e40008040000 */
[----:B0-----:R-:W-:Y:S01]  /*0110*/  NOP ;  /* 0x0000000000007918 */ /* 0x001fe20000000000 */
.L_x_1:
[----:B------:R-:W-:Y:S05]  /*0120*/  BSYNC B0 ;  /* 0x0000000000007941 */ /* 0x000fea0003800000 */
.L_x_0:
[----:B------:R-:W0:Y:S02]  /*0130*/  SHFL.IDX PT, R2, R0, RZ, 0x1f ;  /* 0x00001fff00027589 */ /* 0x000e2400000e0000 */
[----:B0-----:R-:W-:-:S13]  /*0140*/  ISETP.NE.AND P0, PT, R2, RZ, PT ;  /* 0x000000ff0200720c */ /* 0x001fda0003f05270 */
[----:B------:R-:W-:Y:S05]  /*0150*/  @P0 BRA `(.L_x_2) ;  /* 0x0000000000480947 */ /* 0x000fea0003800000 */
[----:B------:R-:W0:Y:S01]  /*0160*/  S2UR UR8, SR_CgaCtaId ;  /* 0x00000000000879c3 */ /* 0x000e220000008800 */
[----:B------:R-:W-:Y:S01]  /*0170*/  UMOV UR4, 0x400 ;  /* 0x0000040000047882 */ /* 0x000fe20000000000 */
[----:B------:R-:W-:Y:S01]  /*0180*/  UMOV UR5, 0x1 ;  /* 0x0000000100057882 */ /* 0x000fe20000000000 */
[----:B------:R-:W-:Y:S01]  /*0190*/  UMOV UR6, 0x100 ;  /* 0x0000010000067882 */ /* 0x000fe20000000000 */
[----:B------:R-:W-:Y:S01]  /*01a0*/  ELECT P0, URZ, PT ;  /* 0x00000000003f782f */ /* 0x000fe20003800000 */
[----:B------:R-:W-:-:S04]  /*01b0*/  UIADD3 UR6, -UR6, 0x100000, URZ ;  /* 0x0010000006067890 */ /* 0x000fc8000fffe13f */
[----:B------:R-:W-:Y:S02]  /*01c0*/  USHF.L.U32 UR7, UR6, 0xb, URZ ;  /* 0x0000000b06077899 */ /* 0x000fe4000800063f */
[----:B------:R-:W-:Y:S02]  /*01d0*/  USHF.L.U32 UR6, UR6, 0x1, URZ ;  /* 0x0000000106067899 */ /* 0x000fe4000800063f */
[----:B0-----:R-:W-:Y:S02]  /*01e0*/  ULEA UR8, UR8, UR4, 0x18 ;  /* 0x0000000408087291 */ /* 0x001fe4000f8ec03f */
[----:B------:R-:W-:-:S04]  /*01f0*/  UIADD3 UR4, -UR5, 0x100000, URZ ;  /* 0x0010000005047890 */ /* 0x000fc8000fffe13f */
[----:B------:R-:W-:Y:S02]  /*0200*/  USHF.L.U32 UR5, UR4, 0xb, URZ ;  /* 0x0000000b04057899 */ /* 0x000fe4000800063f */
[----:B------:R-:W-:Y:S01]  /*0210*/  USHF.L.U32 UR4, UR4, 0x1, URZ ;  /* 0x0000000104047899 */ /* 0x000fe2000800063f */
[----:B------:R-:W0:Y:S11]  /*0220*/  FENCE.VIEW.ASYNC.S ;  /* 0x00000000000073c6 */ /* 0x000e360000000000 */
[----:B0-----:R0:W1:Y:S01]  /*0230*/  SYNCS.EXCH.64 URZ, [UR8], UR4 ;  /* 0x00000004083f75b2 */ /* 0x0010620008000100 */
[----:B------:R0:W2:Y:S01]  /*0240*/  SYNCS.EXCH.64 URZ, [UR8+0x10], UR6 ;  /* 0x00001006083f75b2 */ /* 0x0000a20008000100 */
[----:B------:R0:W3:Y:S01]  /*0250*/  SYNCS.EXCH.64 URZ, [UR8+0x8], UR4 ;  /* 0x00000804083f75b2 */ /* 0x0000e20008000100 */
[----:B------:R0:W4:Y:S01]  /*0260*/  SYNCS.EXCH.64 URZ, [UR8+0x18], UR6 ;  /* 0x00001806083f75b2 */ /* 0x0001220008000100 */
[----:B------:R-:W-:Y:S01]  /*0270*/  NOP ;  /* 0x0000000000007918 */ /* 0x000fe20000000000 */
.L_x_2:
[----:B------:R-:W5:Y:S01]  /*0280*/  SHFL.IDX PT, R0, R0, RZ, 0x1f ;  /* 0x00001fff00007589 */ /* 0x000f6200000e0000 */
[----:B------:R-:W-:Y:S01]  /*0290*/  ELECT P0, URZ, PT ;  /* 0x00000000003f782f */ /* 0x000fe20003800000 */
[----:B------:R-:W1:Y:S01]  /*02a0*/  LDC R2, c[0x0][0x65c] ;  /* 0x00019700ff027b82 */ /* 0x000e620000000800 */
[----:B0-----:R-:W-:Y:S01]  /*02b0*/  UMOV UR4, 0x20 ;  /* 0x0000002000047882 */ /* 0x001fe20000000000 */
[----:B------:R-:W0:Y:S01]  /*02c0*/  S2R R3, SR_CTAID.Y ;  /* 0x0000000000037919 */ /* 0x000e220000002600 */
[----:B------:R-:W-:Y:S01]  /*02d0*/  NOP ;  /* 0x0000000000007918 */ /* 0x000fe20000000000 */
[----:B------:R-:W-:Y:S01]  /*02e0*/  ISETP.NE.AND P2, PT, R10, RZ, PT ;  /* 0x000000ff0a00720c */ /* 0x000fe20003f45270 */
[----:B------:R-:W-:Y:S01]  /*02f0*/  NOP ;  /* 0x0000000000007918 */ /* 0x000fe20000000000 */
[----:B------:R-:W2:Y:S01]  /*0300*/  S2R R6, SR_CTAID.X ;  /* 0x0000000000067919 */ /* 0x000ea20000002500 */
[----:B------:R-:W-:Y:S01]  /*0310*/  IMAD.MOV.U32 R7, RZ, RZ, RZ ;  /* 0x000000ffff077224 */ /* 0x000fe200078e00ff */
[----:B-----5:R-:W-:-:S02]  /*0320*/  ISETP.NE.OR P0, PT, R0, RZ, !P0 ;  /* 0x000000ff0000720c */ /* 0x020fc40004705670 */
[----:B-1----:R-:W-:-:S04]  /*0330*/  ISETP.NE.AND P3, PT, R2, 0x1, PT ;  /* 0x000000010200780c */ /* 0x002fc80003f65270 */
[----:B------:R-:W-:Y:S02]  /*0340*/  P2R R0, PR, RZ, 0x8 ;  /* 0x00000008ff007803 */ /* 0x000fe40000000000 */
[----:B------:R-:W-:-:S04]  /*0350*/  SHF.R.S32.HI R0, RZ, 0x1f, R5 ;  /* 0x0000001fff007819 */ /* 0x000fc80000011405 */
[----:B------:R-:W-:Y:S01]  /*0360*/  LEA.HI R0, R0, R5, RZ, 0x2 ;  /* 0x0000000500007211 */ /* 0x000fe200078f10ff */
[----:B------:R-:W-:Y:S01]  /*0370*/  VOTEU.ALL UP0, P0 ;  /* 0x00000000003f7886 */ /* 0x000fe20000000000 */
[----:B------:R-:W-:Y:S01]  /*0380*/  VOTEU.ALL UP1, P0 ;  /* 0x00000000003f7886 */ /* 0x000fe20000020000 */
[----:B------:R-:W2:Y:S01]  /*0390*/  @P3 LDC R17, c[0x0][0x10] ;  /* 0x00000400ff113b82 */ /* 0x000ea20000000800 */
[----:B------:R-:W-:Y:S01]  /*03a0*/  LOP3.LUT R0, R0, 0xfffffffc, RZ, 0xc0, !PT ;  /* 0xfffffffc00007812 */ /* 0x000fe200078ec0ff */
[----:B0-----:R-:W-:Y:S01]  /*03b0*/  @P3 IMAD.MOV.U32 R8, RZ, RZ, R3 ;  /* 0x000000ffff083224 */ /* 0x001fe200078e0003 */
[----:B------:R-:W-:Y:S01]  /*03c0*/  @!UP0 UMOV UR6, 0x400 ;  /* 0x0000040000068882 */ /* 0x000fe20000000000 */
[----:B------:R-:W-:-:S04]  /*03d0*/  @!UP0 UIADD3 UR4, -UR4, 0x100000, URZ ;  /* 0x0010000004048890 */ /* 0x000fc8000fffe13f */
[----:B------:R-:W-:Y:S02]  /*03e0*/  @!UP0 USHF.L.U32 UR5, UR4, 0xb, URZ ;  /* 0x0000000b04058899 */ /* 0x000fe4000800063f */
[----:B------:R-:W-:Y:S01]  /*03f0*/  @!UP0 USHF.L.U32 UR4, UR4, 0x1, URZ ;  /* 0x0000000104048899 */ /* 0x000fe2000800063f */
[----:B------:R-:W-:Y:S02]  /*0400*/  @P3 IMAD.MOV.U32 R9, RZ, RZ, RZ ;  /* 0x000000ffff093224 */ /* 0x000fe400078e00ff */
[----:B------:R-:W-:Y:S01]  /*0410*/  IMAD.IADD R0, R5, 0x1, -R0 ;  /* 0x0000000105007824 */ /* 0x000fe200078e0a00 */
[----:B------:R-:W0:Y:S01]  /*0420*/  @!UP0 S2UR UR7, SR_CgaCtaId ;  /* 0x00000000000789c3 */ /* 0x000e220000008800 */
[----:B------:R-:W-:-:S03]  /*0430*/  @P3 IMAD.MOV.U32 R5, RZ, RZ, RZ ;  /* 0x000000ffff053224 */ /* 0x000fc600078e00ff */
[----:B------:R-:W-:-:S04]  /*0440*/  ISETP.NE.AND P1, PT, R0, 0x3, PT ;  /* 0x000000030000780c */ /* 0x000fc80003f25270 */
[----:B------:R-:W1:Y:S01]  /*0450*/  @!P3 LDC R11, c[0x0][0xc] ;  /* 0x00000300ff0bbb82 */ /* 0x000e620000000800 */
[----:B--2---:R-:W-:-:S04]  /*0460*/  @P3 IMAD.WIDE.U32 R16, R6, R17, R8 ;  /* 0x0000001106103225 */ /* 0x004fc800078e0008 */
[----:B------:R-:W-:Y:S01]  /*0470*/  @P3 IMAD.IADD R17, R17, 0x1, R5 ;  /* 0x0000000111113824 */ /* 0x000fe200078e0205 */
[----:B------:R-:W-:Y:S01]  /*0480*/  LOP3.LUT R5, R4, 0x7f, RZ, 0xc0, !PT ;  /* 0x0000007f04057812 */ /* 0x000fe200078ec0ff */
[----:B0-----:R-:W-:Y:S01]  /*0490*/  @!UP0 ULEA UR8, UR7, UR6, 0x18 ;  /* 0x0000000607088291 */ /* 0x001fe2000f8ec03f */
[----:B------:R-:W-:Y:S02]  /*04a0*/  VOTEU.ALL UP0, P0 ;  /* 0x00000000003f7886 */ /* 0x000fe40000000000 */
[----:B------:R-:W-:Y:S01]  /*04b0*/  ULDC UR6, c[0x0][0xc] ;  /* 0x0000030000067ab9 */ /* 0x000fe20000000800 */
[----:B------:R-:W-:Y:S01]  /*04c0*/  ISETP.EQ.OR P0, PT, R0, RZ, !P1 ;  /* 0x000000ff0000720c */ /* 0x000fe20004f02670 */
[----:B------:R-:W-:-:S03]  /*04d0*/  ULDC UR7, c[0x0][0x10] ;  /* 0x0000040000077ab9 */ /* 0x000fc60000000800 */
[C---:B------:R-:W-:Y:S01]  /*04e0*/  ISETP.EQ.AND P0, PT, R10.reuse, RZ, P0 ;  /* 0x000000ff0a00720c */ /* 0x040fe20000702270 */
[----:B------:R-:W-:Y:S02]  /*04f0*/  VIADD R10, R10, 0xffffffff ;  /* 0xffffffff0a0a7836 */ /* 0x000fe40000000000 */
[----:B-1----:R-:W-:Y:S01]  /*0500*/  @!P3 IMAD.WIDE.U32 R8, R11, R3, R6 ;  /* 0x000000030b08b225 */ /* 0x002fe200078e0006 */
[----:B------:R-:W0:Y:S02]  /*0510*/  FENCE.VIEW.ASYNC.S ;  /* 0x00000000000073c6 */ /* 0x000e240000000000 */
[----:B0-----:R-:W3:Y:S01]  /*0520*/  @!UP0 SYNCS.EXCH.64 URZ, [UR8+0x30], UR4 ;  /* 0x00003004083f85b2 */ /* 0x001ee20008000100 */
[----:B------:R-:W-:Y:S02]  /*0530*/  SEL R18, RZ, 0x1, !P0 ;  /* 0x00000001ff127807 */ /* 0x000fe40004000000 */
[----:B------:R-:W-:Y:S01]  /*0540*/  ISETP.GE.U32.AND P1, PT, R10, 0x2, PT ;  /* 0x000000020a00780c */ /* 0x000fe20003f26070 */
[----:B------:R-:W-:-:S02]  /*0550*/  @!P3 IMAD.MOV.U32 R16, RZ, RZ, R8 ;  /* 0x000000ffff10b224 */ /* 0x000fc400078e0008 */
[----:B------:R-:W-:Y:S01]  /*0560*/  @!P3 IMAD.MOV.U32 R17, RZ, RZ, R9 ;  /* 0x000000ffff11b224 */ /* 0x000fe200078e0009 */
[----:B------:R-:W-:Y:S01]  /*0570*/  SEL R18, R18, 0x2, P1 ;  /* 0x0000000212127807 */ /* 0x000fe20000800000 */
[----:B------:R0:W3:Y:S01]  /*0580*/  @!UP1 SYNCS.EXCH.64 URZ, [UR8+0x38], UR4 ;  /* 0x00003804083f95b2 */ /* 0x0000e20008000100 */
[----:B------:R-:W-:Y:S01]  /*0590*/  NOP ;  /* 0x0000000000007918 */ /* 0x000fe20000000000 */
[----:B0-----:R-:W-:-:S03]  /*05a0*/  UIMAD.WIDE.U32 UR4, UR6, UR7, URZ ;  /* 0x00000007060472a5 */ /* 0x001fc6000f8e003f */
[----:B------:R-:W-:Y:S02]  /*05b0*/  ULDC UR6, c[0x0][0x14] ;  /* 0x0000050000067ab9 */ /* 0x000fe40000000800 */
[----:B------:R-:W-:Y:S02]  /*05c0*/  UIMAD.WIDE.U32 UR42, UR4, UR6, URZ ;  /* 0x00000006042a72a5 */ /* 0x000fe4000f8e003f */
[----:B------:R-:W-:-:S04]  /*05d0*/  UIMAD UR38, UR5, UR6, URZ ;  /* 0x00000006052672a4 */ /* 0x000fc8000f8e023f */
[----:B------:R-:W-:Y:S01]  /*05e0*/  UIADD3 UR38, UR43, UR38, URZ ;  /* 0x000000262b267290 */ /* 0x000fe2000fffe03f */
[----:B---34-:R-:W-:Y:S06]  /*05f0*/  BAR.SYNC.DEFER_BLOCKING 0x0 ;  /* 0x0000000000007b1d */ /* 0x018fec0000010000 */
[----:B------:R-:W-:Y:S05]  /*0600*/  @!P2 BRA `(.L_x_3) ;  /* 0x0000007000a0a947 */ /* 0x000fea0003800000 */
[----:B------:R-:W-:-:S13]  /*0610*/  ISETP.GT.U32.AND P0, PT, R10, 0x1, PT ;  /* 0x000000010a00780c */ /* 0x000fda0003f04070 */
[----:B------:R-:W-:Y:S05]  /*0620*/  @P0 EXIT ;  /* 0x000000000000094d */ /* 0x000fea0003800000 */
[----:B------:R-:W-:Y:S01]  /*0630*/  ULDC.64 UR4, c[0x0][0x650] ;  /* 0x0001940000047ab9 */ /* 0x000fe20000000a00 */
[----:B------:R-:W-:Y:S01]  /*0640*/  PRMT R0, RZ, 0x7610, R0 ;  /* 0x00007610ff007816 */ /* 0x000fe20000000000 */
[----:B------:R-:W-:Y:S01]  /*0650*/  IMAD.MOV.U32 R83, RZ, RZ, -0x1 ;  /* 0xffffffffff537424 */ /* 0x000fe200078e00ff */
[----:B------:R-:W-:Y:S01]  /*0660*/  ISETP.GE.U32.AND P0, PT, R16, UR4, PT ;  /* 0x0000000410007c0c */ /* 0x000fe2000bf06070 */
[----:B------:R-:W-:Y:S02]  /*0670*/  IMAD.MOV.U32 R82, RZ, RZ, -0x1 ;  /* 0xffffffffff527424 */ /* 0x000fe400078e00ff */
[----:B------:R-:W-:Y:S01]  /*0680*/  IMAD.MOV.U32 R19, RZ, RZ, -0x1 ;  /* 0xffffffffff137424 */ /* 0x000fe200078e00ff */
[----:B------:R-:W-:-:S13]  /*0690*/  ISETP.GE.U32.AND.EX P0, PT, R17, UR5, PT, P0 ;  /* 0x0000000511007c0c */ /* 0x000fda000bf06100 */
[----:B------:R-:W-:Y:S05]  /*06a0*/  @P0 BRA `(.L_x_4) ;  /* 0x0000000400580947 */ /* 0x000fea0003800000 */
[----:B------:R-:W0:Y:S01]  /*06b0*/  LDC.64 R20, c[0x0][0x628] ;  /* 0x00018a00ff147b82 */ /* 0x000e220000000a00 */
[----:B------:R-:W-:Y:S02]  /*06c0*/  IMAD.MOV.U32 R8, RZ, RZ, R16 ;  /* 0x000000ffff087224 */ /* 0x000fe400078e0010 */
[----:B------:R-:W-:-:S05]  /*06d0*/  IMAD.MOV.U32 R9, RZ, RZ, R17 ;  /* 0x000000ffff097224 */ /* 0x000fca00078e0011 */
[----:B------:R-:W1:Y:S08]  /*06e0*/  LDC R0, c[0x0][0x630] ;  /* 0x00018c00ff007b82 */ /* 0x000e700000000800 */
[----:B------:R-:W2:Y:S01]  /*06f0*/  LDC.64 R22, c[0x0][0x620] ;  /* 0x00018800ff167b82 */ /* 0x000ea20000000a00 */
[----:B0-----:R-:W-:-:S04]  /*0700*/  ISETP.NE.U32.AND P0, PT, R20, RZ, PT ;  /* 0x000000ff1400720c */ /* 0x001fc80003f05070 */
[----:B------:R-:W-:-:S13]  /*0710*/  ISETP.NE.AND.EX P0, PT, R21, RZ, PT, P0 ;  /* 0x000000ff1500720c */ /* 0x000fda0003f05300 */
[----:B-12---:R-:W-:Y:S05]  /*0720*/  @!P0 BRA `(.L_x_5) ;  /* 0x0000000000288947 */ /* 0x006fea0003800000 */
[----:B------:R-:W0:Y:S02]  /*0730*/  LDC R13, c[0x0][0x634] ;  /* 0x00018d00ff0d7b82 */ /* 0x000e240000000800 */
[----:B0-----:R-:W-:-:S05]  /*0740*/  IADD3 R13, P0, R16, R13, RZ ;  /* 0x0000000d100d7210 */ /* 0x001fca0007f1e0ff */
[----:B------:R-:W-:-:S04]  /*0750*/  IMAD.X R15, RZ, RZ, R17, P0 ;  /* 0x000000ffff0f7224 */ /* 0x000fc800000e0611 */
[----:B------:R-:W-:-:S04]  /*0760*/  IMAD.WIDE.U32 R8, R15, R20, RZ ;  /* 0x000000140f087225 */ /* 0x000fc800078e00ff */
[----:B------:R-:W-:-:S04]  /*0770*/  IMAD.WIDE.U32 R10, P0, R13, R21, R8 ;  /* 0x000000150d0a7225 */ /* 0x000fc80007800008 */
[----:B------:R-:W-:-:S04]  /*0780*/  IMAD.WIDE.U32 R8, R13, R20, RZ ;  /* 0x000000140d087225 */ /* 0x000fc800078e00ff */
[----:B------:R-:W-:Y:S01]  /*0790*/  IMAD.X R13, RZ, RZ, RZ, P0 ;  /* 0x000000ffff0d7224 */ /* 0x000fe200000e06ff */
[----:B------:R-:W-:Y:S01]  /*07a0*/  IADD3 RZ, P0, R9, R10, RZ ;  /* 0x0000000a09ff7210 */ /* 0x000fe20007f1e0ff */
[----:B------:R-:W-:-:S04]  /*07b0*/  IMAD.MOV.U32 R12, RZ, RZ, R11 ;  /* 0x000000ffff0c7224 */ /* 0x000fc800078e000b */
[----:B------:R-:W-:-:S08]  /*07c0*/  IMAD.WIDE.U32.X R8, R15, R21, R12, P0 ;  /* 0x000000150f087225 */ /* 0x000fd000000e040c */
.L_x_5:
[-CC-:B------:R-:W-:Y:S01]  /*07d0*/  SHF.R.U64 R25, R8, R0.reuse, R9.reuse ;  /* 0x0000000008197219 */ /* 0x180fe20000001209 */
[----:B------:R-:W0:Y:S01]  /*07e0*/  LDC R12, c[0x0][0x618] ;  /* 0x00018600ff0c7b82 */ /* 0x000e220000000800 */
[----:B------:R-:W-:Y:S01]  /*07f0*/  SHF.R.U32.HI R7, RZ, R0, R9 ;  /* 0x00000000ff077219 */ /* 0x000fe20000011609 */
[----:B------:R-:W-:Y:S01]  /*0800*/  ULDC UR4, c[0x0][0x150] ;  /* 0x0000540000047ab9 */ /* 0x000fe20000000800 */
[----:B------:R-:W-:Y:S02]  /*0810*/  IADD3 R11, P0, RZ, -R25, RZ ;  /* 0x80000019ff0b7210 */ /* 0x000fe40007f1e0ff */
[----:B------:R-:W-:-:S03]  /*0820*/  I2FP.F32.U32 R0, R6 ;  /* 0x0000000600007245 */ /* 0x000fc60000201000 */
[----:B------:R-:W1:Y:S01]  /*0830*/  LDC.64 R30, c[0x0][0x640] ;  /* 0x00019000ff1e7b82 */ /* 0x000e620000000a00 */
[----:B------:R-:W-:Y:S02]  /*0840*/  IMAD.X R13, RZ, RZ, ~R7, P0 ;  /* 0x000000ffff0d7224 */ /* 0x000fe400000e0e07 */
[----:B------:R-:W-:Y:S01]  /*0850*/  FMUL R0, R0, UR4 ;  /* 0x0000000400007c20 */ /* 0x000fe20008400000 */
[----:B------:R-:W-:Y:S01]  /*0860*/  IMAD.WIDE.U32 R8, R11, R22, R16 ;  /* 0x000000160b087225 */ /* 0x000fe200078e0010 */
[----:B------:R-:W-:-:S03]  /*0870*/  ULDC UR4, c[0x0][0x154] ;  /* 0x0000550000047ab9 */ /* 0x000fc60000000800 */
[----:B------:R-:W-:Y:S01]  /*0880*/  IMAD R10, R13, R22, RZ ;  /* 0x000000160d0a7224 */ /* 0x000fe200078e02ff */
[----:B------:R-:W2:Y:S01]  /*0890*/  LDC R7, c[0x0][0x144] ;  /* 0x00005100ff077b82 */ /* 0x000ea20000000800 */
[----:B------:R-:W3:Y:S02]  /*08a0*/  F2I.U32.TRUNC.NTZ R0, R0 ;  /* 0x0000000000007305 */ /* 0x000ee4000020f000 */
[----:B------:R-:W-:-:S04]  /*08b0*/  IMAD R11, R11, R23, R10 ;  /* 0x000000170b0b7224 */ /* 0x000fc800078e020a */
[----:B------:R-:W-:Y:S01]  /*08c0*/  IMAD.IADD R9, R9, 0x1, R11 ;  /* 0x0000000109097824 */ /* 0x000fe200078e020b */
[----:B------:R-:W4:Y:S01]  /*08d0*/  LDC R24, c[0x0][0x608] ;  /* 0x00018200ff187b82 */ /* 0x000f220000000800 */
[----:B------:R-:W-:-:S03]  /*08e0*/  IMAD.MOV.U32 R11, RZ, RZ, -0x1 ;  /* 0xffffffffff0b7424 */ /* 0x000fc600078e00ff */
[-CC-:B0-----:R-:W-:Y:S02]  /*08f0*/  SHF.R.U64 R22, R8, R12.reuse, R9.reuse ;  /* 0x0000000c08167219 */ /* 0x181fe40000001209 */
[----:B------:R-:W-:Y:S02]  /*0900*/  I2FP.F32.U32 R8, R3 ;  /* 0x0000000300087245 */ /* 0x000fe40000201000 */
[----:B------:R-:W0:Y:S01]  /*0910*/  LDC R28, c[0x0][0x658] ;  /* 0x00019600ff1c7b82 */ /* 0x000e220000000800 */
[----:B-1----:R-:W-:Y:S01]  /*0920*/  ISETP.NE.U32.AND P0, PT, R30, RZ, PT ;  /* 0x000000ff1e00720c */ /* 0x002fe20003f05070 */
[----:B---3--:R-:W-:Y:S02]  /*0930*/  IMAD.MOV R10, RZ, RZ, -R0 ;  /* 0x000000ffff0a7224 */ /* 0x008fe400078e0a00 */
[----:B------:R-:W-:Y:S01]  /*0940*/  FMUL R8, R8, UR4 ;  /* 0x0000000408087c20 */ /* 0x000fe20008400000 */
[----:B------:R-:W-:Y:S02]  /*0950*/  SHF.R.U32.HI R9, RZ, R12, R9 ;  /* 0x0000000cff097219 */ /* 0x000fe40000011609 */
[----:B------:R-:W-:Y:S01]  /*0960*/  ISETP.NE.AND.EX P0, PT, R31, RZ, PT, P0 ;  /* 0x000000ff1f00720c */ /* 0x000fe20003f05300 */
[----:B------:R1:W3:Y:S01]  /*0970*/  F2I.U32.TRUNC.NTZ R15, R8 ;  /* 0x00000008000f7305 */ /* 0x0002e2000020f000 */
[----:B------:R-:W1:Y:S01]  /*0980*/  LDC R20, c[0x0][0x148] ;  /* 0x00005200ff147b82 */ /* 0x000e620000000800 */
[----:B--2---:R-:W-:-:S07]  /*0990*/  IMAD R0, R7, R10, R6 ;  /* 0x0000000a07007224 */ /* 0x004fce00078e0206 */
[----:B------:R-:W2:Y:S01]  /*09a0*/  LDC R26, c[0x0][0x600] ;  /* 0x00018000ff1a7b82 */ /* 0x000ea20000000800 */
[-CC-:B----4-:R-:W-:Y:S02]  /*09b0*/  SHF.R.U64 R32, R22, R24.reuse, R9.reuse ;  /* 0x0000001816207219 */ /* 0x190fe40000001209 */
[----:B------:R-:W-:Y:S01]  /*09c0*/  SHF.R.U32.HI R7, RZ, R24, R9 ;  /* 0x00000018ff077219 */ /* 0x000fe20000011609 */
[----:B------:R-:W-:-:S04]  /*09d0*/  IMAD.MOV.U32 R9, RZ, RZ, 0x1 ;  /* 0x00000001ff097424 */ /* 0x000fc800078e00ff */
[----:B------:R-:W4:Y:S01]  /*09e0*/  LDC R21, c[0x0][0x648] ;  /* 0x00019200ff157b82 */ /* 0x000f220000000800 */
[-C--:B0-----:R-:W-:Y:S02]  /*09f0*/  SHF.L.U32 R6, R11, R28.reuse, RZ ;  /* 0x0000001c0b067219 */ /* 0x081fe400000006ff */
[--C-:B------:R-:W-:Y:S02]  /*0a00*/  SHF.R.U64 R24, R32, R28, R7.reuse ;  /* 0x0000001c20187219 */ /* 0x100fe40000001207 */
[----:B------:R-:W-:Y:S02]  /*0a10*/  LOP3.LUT R13, RZ, R6, RZ, 0x33, !PT ;  /* 0x00000006ff0d7212 */ /* 0x000fe400078e33ff */
[-C--:B------:R-:W-:Y:S01]  /*0a20*/  SHF.R.U32.HI R7, RZ, R28.reuse, R7 ;  /* 0x0000001cff077219 */ /* 0x080fe20000011607 */
[----:B------:R-:W0:Y:S01]  /*0a30*/  LDC R23, c[0x0][0x638] ;  /* 0x00018e00ff177b82 */ /* 0x000e220000000800 */
[----:B------:R-:W-:Y:S01]  /*0a40*/  SHF.L.U32 R12, R9, R28, RZ ;  /* 0x0000001c090c7219 */ /* 0x000fe200000006ff */
[----:B------:R-:W-:-:S06]  /*0a50*/  IMAD.MOV.U32 R6, RZ, RZ, R24 ;  /* 0x000000ffff067224 */ /* 0x000fcc00078e0018 */
[----:B------:R-:W0:Y:S01]  /*0a60*/  LDC R83, c[0x0][0x610] ;  /* 0x00018400ff537b82 */ /* 0x000e220000000800 */
[----:B-1-3--:R-:W-:Y:S05]  /*0a70*/  @!P0 BRA `(.L_x_6) ;  /* 0x0000000000288947 */ /* 0x00afea0003800000 */
[----:B------:R-:W1:Y:S02]  /*0a80*/  LDC R11, c[0x0][0x64c] ;  /* 0x00019300ff0b7b82 */ /* 0x000e640000000800 */
[----:B-1----:R-:W-:-:S05]  /*0a90*/  IADD3 R11, P0, R24, R11, RZ ;  /* 0x0000000b180b7210 */ /* 0x002fca0007f1e0ff */
        /* <DEDUP_REMOVED lines=8> */
.L_x_6:
[----:B----4-:R-:W-:Y:S01]  /*0b20*/  SHF.R.U64 R6, R6, R21, R7 ;  /* 0x0000001506067219 */ /* 0x010fe20000001207 */
[----:B--2---:R-:W-:Y:S01]  /*0b30*/  VIADD R7, R26, 0xffffffff ;  /* 0xffffffff1a077836 */ /* 0x004fe20000000000 */
[----:B------:R-:W-:Y:S01]  /*0b40*/  LOP3.LUT R13, R32, R13, RZ, 0xc0, !PT ;  /* 0x0000000d200d7212 */ /* 0x000fe200078ec0ff */
[----:B------:R-:W-:Y:S02]  /*0b50*/  IMAD.MOV R15, RZ, RZ, -R15 ;  /* 0x000000ffff0f7224 */ /* 0x000fe400078e0a0f */
[----:B------:R-:W-:Y:S02]  /*0b60*/  IMAD.MOV R8, RZ, RZ, -R6 ;  /* 0x000000ffff087224 */ /* 0x000fe400078e0a06 */
[----:B------:R-:W-:Y:S01]  /*0b70*/  IMAD R13, R12, R6, R13 ;  /* 0x000000060c0d7224 */ /* 0x000fe200078e020d */
[----:B------:R-:W-:Y:S01]  /*0b80*/  LOP3.LUT R6, R22, R7, RZ, 0xc0, !PT ;  /* 0x0000000716067212 */ /* 0x000fe200078ec0ff */
[----:B------:R-:W-:Y:S02]  /*0b90*/  @P3 IMAD R0, R20, R15, R3 ;  /* 0x0000000f14003224 */ /* 0x000fe400078e0203 */
[----:B0-----:R-:W-:-:S02]  /*0ba0*/  IMAD R3, R8, R23, R24 ;  /* 0x0000001708037224 */ /* 0x001fc400078e0218 */
[----:B------:R-:W-:Y:S02]  /*0bb0*/  IMAD R83, R13, R83, R0 ;  /* 0x000000530d537224 */ /* 0x000fe400078e0200 */
[----:B------:R-:W-:Y:S02]  /*0bc0*/  IMAD R6, R3, R26, R6 ;  /* 0x0000001a03067224 */ /* 0x000fe400078e0206 */
[----:B------:R-:W-:Y:S02]  /*0bd0*/  IMAD.MOV.U32 R0, RZ, RZ, 0x1 ;  /* 0x00000001ff007424 */ /* 0x000fe400078e00ff */
[----:B------:R-:W-:Y:S01]  /*0be0*/  IMAD.MOV.U32 R19, RZ, RZ, R25 ;  /* 0x000000ffff137224 */ /* 0x000fe200078e0019 */
[----:B------:R-:W-:Y:S02]  /*0bf0*/  SEL R82, R6, R83, !P3 ;  /* 0x0000005306527207 */ /* 0x000fe40005800000 */
[----:B------:R-:W-:-:S07]  /*0c00*/  SEL R83, R83, R6, !P3 ;  /* 0x0000000653537207 */ /* 0x000fce0005800000 */
.L_x_4:
[----:B------:R-:W-:-:S08]  /*0c10*/  NOP ;  /* 0x0000000000007918 */ /* 0x000fd00000000000 */
[----:B------:R-:W0:Y:S02]  /*0c20*/  USETMAXREG.TRY_ALLOC.CTAPOOL UP0, 0xe8 ;  /* 0x000000e8000079c8 */ /* 0x000e240008000600 */
[----:B0-----:R-:W-:-:S13]  /*0c30*/  PLOP3.LUT P0, PT, PT, PT, UP0, 0x80, 0x0 ;  /* 0x000000000000781c */ /* 0x001fda0003f0f008 */
[----:B------:R-:W-:Y:S05]  /*0c40*/  @!P0 BRA `(.L_x_4) ;  /* 0xfffffffc00f08947 */ /* 0x000fea000383ffff */
[----:B------:R-:W-:Y:S01]  /*0c50*/  ULDC.64 UR4, c[0x0][0x598] ;  /* 0x0001660000047ab9 */ /* 0x000fe20000000a00 */
[----:B------:R-:W-:Y:S01]  /*0c60*/  ULDC.64 UR44, c[0x0][0x208] ;  /* 0x00008200002c7ab9 */ /* 0x000fe20000000a00 */
[----:B------:R-:W-:-:S04]  /*0c70*/  ISETP.NE.U32.AND P0, PT, RZ, UR4, PT ;  /* 0x00000004ff007c0c */ /* 0x000fc8000bf05070 */
[----:B------:R-:W-:-:S13]  /*0c80*/  ISETP.NE.AND.EX P0, PT, RZ, UR5, PT, P0 ;  /* 0x00000005ff007c0c */ /* 0x000fda000bf05300 */
[----:B------:R-:W-:Y:S05]  /*0c90*/  @!P0 BRA `(.L_x_7) ;  /* 0x00000000001c8947 */ /* 0x000fea0003800000 */
[----:B------:R-:W0:Y:S02]  /*0ca0*/  LDC.64 R6, c[0x0][0x598] ;  /* 0x00016600ff067b82 */ /* 0x000e240000000a00 */
[----:B0-----:R-:W2:Y:S02]  /*0cb0*/  LDG.E.64 R6, desc[UR44][R6.64] ;  /* 0x0000002c06067981 */ /* 0x001ea4000c1e1b00 */
[----:B--2---:R-:W-:-:S04]  /*0cc0*/  ISETP.NE.U32.AND P0, PT, R6, RZ, PT ;  /* 0x000000ff0600720c */ /* 0x004fc80003f05070 */
[----:B------:R-:W-:-:S13]  /*0cd0*/  ISETP.NE.AND.EX P0, PT, R7, RZ, PT, P0 ;  /* 0x000000ff0700720c */ /* 0x000fda0003f05300 */
[----:B------:R-:W-:Y:S05]  /*0ce0*/  @!P0 BRA `(.L_x_7) ;  /* 0x0000000000088947 */ /* 0x000fea0003800000 */
[----:B------:R0:W5:Y:S01]  /*0cf0*/  LD.E R72, desc[UR44][R6.64] ;  /* 0x0000002c06487980 */ /* 0x000162000c101900 */
[----:B------:R-:W-:Y:S05]  /*0d00*/  BRA `(.L_x_8) ;  /* 0x0000000000247947 */ /* 0x000fea0003800000 */
.L_x_7:
[----:B------:R-:W-:Y:S02]  /*0d10*/  ULDC.64 UR4, c[0x0][0x588] ;  /* 0x0001620000047ab9 */ /* 0x000fe40000000a00 */
[----:B------:R-:W-:-:S04]  /*0d20*/  ISETP.NE.U32.AND P0, PT, RZ, UR4, PT ;  /* 0x00000004ff007c0c */ /* 0x000fc8000bf05070 */
[----:B------:R-:W-:-:S13]  /*0d30*/  ISETP.NE.AND.EX P0, PT, RZ, UR5, PT, P0 ;  /* 0x00000005ff007c0c */ /* 0x000fda000bf05300 */
[----:B------:R-:W-:Y:S05]  /*0d40*/  @!P0 BRA `(.L_x_9) ;  /* 0x00000000000c8947 */ /* 0x000fea0003800000 */
[----:B------:R-:W0:Y:S02]  /*0d50*/  LDC.64 R72, c[0x0][0x588] ;  /* 0x00016200ff487b82 */ /* 0x000e240000000a00 */
[----:B0-----:R1:W5:Y:S01]  /*0d60*/  LDG.E R72, desc[UR44][R72.64] ;  /* 0x0000002c48487981 */ /* 0x001362000c1e1900 */
[----:B------:R-:W-:Y:S05]  /*0d70*/  BRA `(.L_x_8) ;  /* 0x0000000000087947 */ /* 0x000fea0003800000 */
.L_x_9:
[----:B------:R-:W-:Y:S02]  /*0d80*/  ULDC UR4, c[0x0][0x580] ;  /* 0x0001600000047ab9 */ /* 0x000fe40000000800 */
[----:B------:R-:W-:-:S07]  /*0d90*/  IMAD.U32 R72, RZ, RZ, UR4 ;  /* 0x00000004ff487e24 */ /* 0x000fce000f8e00ff */
.L_x_8:
[----:B------:R-:W-:Y:S02]  /*0da0*/  ULDC.64 UR4, c[0x0][0x5a0] ;  /* 0x0001680000047ab9 */ /* 0x000fe40000000a00 */
[----:B------:R-:W-:-:S04]  /*0db0*/  ISETP.NE.U32.AND P0, PT, RZ, UR4, PT ;  /* 0x00000004ff007c0c */ /* 0x000fc8000bf05070 */
[----:B------:R-:W-:-:S13]  /*0dc0*/  ISETP.NE.AND.EX P0, PT, RZ, UR5, PT, P0 ;  /* 0x00000005ff007c0c */ /* 0x000fda000bf05300 */
[----:B------:R-:W-:Y:S05]  /*0dd0*/  @!P0 BRA `(.L_x_10) ;  /* 0x00000000001c8947 */ /* 0x000fea0003800000 */
[----:B0-----:R-:W0:Y:S02]  /*0de0*/  LDC.64 R6, c[0x0][0x5a0] ;  /* 0x00016800ff067b82 */ /* 0x001e240000000a00 */
[----:B0-----:R-:W2:Y:S02]  /*0df0*/  LDG.E.64 R6, desc[UR44][R6.64] ;  /* 0x0000002c06067981 */ /* 0x001ea4000c1e1b00 */
[----:B--2---:R-:W-:-:S04]  /*0e00*/  ISETP.NE.U32.AND P0, PT, R6, RZ, PT ;  /* 0x000000ff0600720c */ /* 0x004fc80003f05070 */
[----:B------:R-:W-:-:S13]  /*0e10*/  ISETP.NE.AND.EX P0, PT, R7, RZ, PT, P0 ;  /* 0x000000ff0700720c */ /* 0x000fda0003f05300 */
[----:B------:R-:W-:Y:S05]  /*0e20*/  @!P0 BRA `(.L_x_10) ;  /* 0x0000000000088947 */ /* 0x000fea0003800000 */
[----:B-1----:R0:W5:Y:S01]  /*0e30*/  LD.E R73, desc[UR44][R6.64] ;  /* 0x0000002c06497980 */ /* 0x002162000c101900 */
[----:B------:R-:W-:Y:S05]  /*0e40*/  BRA `(.L_x_11) ;  /* 0x0000000000247947 */ /* 0x000fea0003800000 */
.L_x_10:
[----:B------:R-:W-:Y:S02]  /*0e50*/  ULDC.64 UR4, c[0x0][0x590] ;  /* 0x0001640000047ab9 */ /* 0x000fe40000000a00 */
[----:B------:R-:W-:-:S04]  /*0e60*/  ISETP.NE.U32.AND P0, PT, RZ, UR4, PT ;  /* 0x00000004ff007c0c */ /* 0x000fc8000bf05070 */
[----:B------:R-:W-:-:S13]  /*0e70*/  ISETP.NE.AND.EX P0, PT, RZ, UR5, PT, P0 ;  /* 0x00000005ff007c0c */ /* 0x000fda000bf05300 */
[----:B------:R-:W-:Y:S05]  /*0e80*/  @!P0 BRA `(.L_x_12) ;  /* 0x00000000000c8947 */ /* 0x000fea0003800000 */
[----:B0-----:R-:W1:Y:S02]  /*0e90*/  LDC.64 R6, c[0x0][0x590] ;  /* 0x00016400ff067b82 */ /* 0x001e640000000a00 */
[----:B-1----:R1:W5:Y:S01]  /*0ea0*/  LDG.E R73, desc[UR44][R6.64] ;  /* 0x0000002c06497981 */ /* 0x002362000c1e1900 */
[----:B------:R-:W-:Y:S05]  /*0eb0*/  BRA `(.L_x_11) ;  /* 0x0000000000087947 */ /* 0x000fea0003800000 */
.L_x_12:
[----:B------:R-:W-:Y:S02]  /*0ec0*/  ULDC UR4, c[0x0][0x584] ;  /* 0x0001610000047ab9 */ /* 0x000fe40000000800 */
[----:B-1----:R-:W-:-:S07]  /*0ed0*/  IMAD.U32 R73, RZ, RZ, UR4 ;  /* 0x00000004ff497e24 */ /* 0x002fce000f8e00ff */
.L_x_11:
[----:B------:R-:W-:-:S13]  /*0ee0*/  LOP3.LUT P0, RZ, R0, 0xff, RZ, 0xc0, !PT ;  /* 0x000000ff00ff7812 */ /* 0x000fda000780c0ff */
[----:B------:R-:W-:Y:S05]  /*0ef0*/  @!P0 EXIT ;  /* 0x000000000000894d */ /* 0x000fea0003800000 */
[----:B------:R-:W2:Y:S01]  /*0f00*/  LDC R76, c[0x0][0x658] ;  /* 0x00019600ff4c7b82 */ /* 0x000ea20000000800 */
[----:B------:R-:W-:Y:S01]  /*0f10*/  LOP3.LUT R14, R14, 0x1, RZ, 0xc0, !PT ;  /* 0x000000010e0e7812 */ /* 0x000fe200078ec0ff */
[----:B------:R-:W-:Y:S01]  /*0f20*/  ULDC.64 UR6, c[0x0][0x288] ;  /* 0x0000a20000067ab9 */ /* 0x000fe20000000a00 */
[----:B------:R-:W-:Y:S01]  /*0f30*/  SHF.R.U32.HI R0, RZ, 0x2, R4 ;  /* 0x00000002ff007819 */ /* 0x000fe20000011604 */
[----:B------:R-:W-:Y:S01]  /*0f40*/  UIADD3 UR4, UR7, 0x7f, URZ ;  /* 0x0000007f07047890 */ /* 0x000fe2000fffe03f */
[----:B------:R-:W-:Y:S01]  /*0f50*/  SHF.R.U32.HI R5, RZ, 0x1, R5 ;  /* 0x00000001ff057819 */ /* 0x000fe20000011605 */
[----:B------:R-:W-:Y:S01]  /*0f60*/  IMAD.SHL.U32 R3, R14, 0x40, RZ ;  /* 0x000000400e037824 */ /* 0x000fe200078e00ff */
[----:B------:R-:W-:Y:S01]  /*0f70*/  LOP3.LUT R0, R0, 0x7, RZ, 0xc0, !PT ;  /* 0x0000000700007812 */ /* 0x000fe200078ec0ff */
[----:B------:R-:W3:Y:S01]  /*0f80*/  LDC.64 R74, c[0x0][0x5c8] ;  /* 0x00017200ff4a7b82 */ /* 0x000ee20000000a00 */
[----:B------:R-:W-:Y:S01]  /*0f90*/  USHF.R.S32.HI UR5, URZ, 0x1f, UR4 ;  /* 0x0000001f3f057899 */ /* 0x000fe20008011404 */
[----:B------:R-:W-:Y:S01]  /*0fa0*/  LOP3.LUT R5, R5, 0x30, RZ, 0xc0, !PT ;  /* 0x0000003005057812 */ /* 0x000fe200078ec0ff */
[----:B01----:R-:W-:Y:S01]  /*0fb0*/  IMAD.MOV.U32 R7, RZ, RZ, 0x1 ;  /* 0x00000001ff077424 */ /* 0x003fe200078e00ff */
[--C-:B------:R-:W-:Y:S01]  /*0fc0*/  LOP3.LUT R22, R3, 0x40, R0.reuse, 0xe2, !PT ;  /* 0x0000004003167812 */ /* 0x100fe200078ee200 */
[----:B------:R-:W-:Y:S01]  /*0fd0*/  ULEA.HI UR5, UR5, UR4, URZ, 0x7 ;  /* 0x0000000405057291 */ /* 0x000fe2000f8f383f */
[-C--:B------:R-:W-:Y:S01]  /*0fe0*/  IADD3 R3, RZ, -R5.reuse, -R0 ;  /* 0x80000005ff037210 */ /* 0x080fe20007ffe800 */
[----:B------:R-:W-:Y:S01]  /*0ff0*/  IMAD.U32 R6, RZ, RZ, UR6 ;  /* 0x00000006ff067e24 */ /* 0x000fe2000f8e00ff */
[----:B------:R-:W-:Y:S01]  /*1000*/  LOP3.LUT R22, R22, R5, RZ, 0xfc, !PT ;  /* 0x0000000516167212 */ /* 0x000fe200078efcff */
[----:B------:R-:W-:Y:S01]  /*1010*/  USHF.R.S32.HI UR39, URZ, 0x7, UR5 ;  /* 0x000000073f277899 */ /* 0x000fe20008011405 */
[----:B------:R-:W-:Y:S01]  /*1020*/  IMAD.MOV.U32 R5, RZ, RZ, -0x1 ;  /* 0xffffffffff057424 */ /* 0x000fe200078e00ff */
[----:B------:R-:W-:Y:S01]  /*1030*/  LOP3.LUT R77, R4, 0x3, RZ, 0xc0, !PT ;  /* 0x00000003044d7812 */ /* 0x000fe200078ec0ff */
[----:B------:R-:W-:Y:S01]  /*1040*/  IMAD R3, R14, -0x40, R3 ;  /* 0xffffffc00e037824 */ /* 0x000fe200078e0203 */
[----:B------:R-:W-:Y:S01]  /*1050*/  UISETP.LT.AND UP0, UPT, UR39, 0x1, UPT ;  /* 0x000000012700788c */ /* 0x000fe2000bf01270 */
[C---:B------:R-:W-:Y:S01]  /*1060*/  LOP3.LUT R79, R4.reuse, 0x80, RZ, 0xc0, !PT ;  /* 0x00000080044f7812 */ /* 0x040fe200078ec0ff */
[----:B------:R-:W-:Y:S01]  /*1070*/  ULDC UR4, c[0x0][0x284] ;  /* 0x0000a10000047ab9 */ /* 0x000fe20000000800 */
[-C--:B--2---:R-:W-:Y:S01]  /*1080*/  SHF.L.U32 R5, R5, R76.reuse, RZ ;  /* 0x0000004c05057219 */ /* 0x084fe200000006ff */
[----:B------:R-:W-:Y:S01]  /*1090*/  USEL UR40, UR39, 0x1, UP0 ;  /* 0x0000000127287887 */ /* 0x000fe20008000000 */
[----:B------:R-:W-:Y:S01]  /*10a0*/  IMAD R77, R77, -0x2, R6 ;  /* 0xfffffffe4d4d7824 */ /* 0x000fe200078e0206 */
[----:B------:R-:W-:Y:S01]  /*10b0*/  SHF.L.U32 R76, R7, R76, RZ ;  /* 0x0000004c074c7219 */ /* 0x000fe200000006ff */
[----:B------:R-:W-:Y:S01]  /*10c0*/  IMAD.SHL.U32 R78, R4, 0x2, RZ ;  /* 0x00000002044e7824 */ /* 0x000fe200078e00ff */
[----:B------:R-:W-:Y:S01]  /*10d0*/  LOP3.LUT R94, R18, 0x1, RZ, 0xfc, !PT ;  /* 0x00000001125e7812 */ /* 0x000fe200078efcff */
[----:B------:R-:W-:Y:S01]  /*10e0*/  VIADD R81, R3, UR4 ;  /* 0x0000000403517c36 */ /* 0x000fe20008000000 */
[----:B------:R-:W-:Y:S01]  /*10f0*/  SHF.R.U32.HI R79, RZ, 0x7, R79 ;  /* 0x00000007ff4f7819 */ /* 0x000fe2000001164f */
[----:B------:R-:W-:Y:S01]  /*1100*/  IMAD.MOV.U32 R23, RZ, RZ, RZ ;  /* 0x000000ffff177224 */ /* 0x000fe200078e00ff */
[C---:B---3--:R-:W-:Y:S01]  /*1110*/  SHF.L.U64.HI R75, R74.reuse, 0x3, R75 ;  /* 0x000000034a4b7819 */ /* 0x048fe2000001024b */
[----:B------:R-:W-:Y:S01]  /*1120*/  IMAD.SHL.U32 R74, R74, 0x8, RZ ;  /* 0x000000084a4a7824 */ /* 0x000fe200078e00ff */
[----:B------:R-:W-:Y:S01]  /*1130*/  LOP3.LUT R80, RZ, R5, RZ, 0x33, !PT ;  /* 0x00000005ff507212 */ /* 0x000fe200078e33ff */
[----:B------:R-:W-:Y:S01]  /*1140*/  UIADD3 UR40, UR39, -UR40, URZ ;  /* 0x8000002827287290 */ /* 0x000fe2000fffe03f */
[----:B------:R-:W-:Y:S01]  /*1150*/  UMOV UR36, URZ ;  /* 0x0000003f00247c82 */ /* 0x000fe20008000000 */
[----:B------:R-:W-:-:S10]  /*1160*/  UMOV UR37, URZ ;  /* 0x0000003f00257c82 */ /* 0x000fd40008000000 */
.L_x_124:
[----:B------:R-:W0:Y:S01]  /*1170*/  SHFL.IDX PT, R0, R79, RZ, 0x1f ;  /* 0x00001fff4f007589 */ /* 0x000e2200000e0000 */
[----:B-1----:R-:W1:Y:S01]  /*1180*/  S2UR UR7, SR_CgaCtaId ;  /* 0x00000000000779c3 */ /* 0x002e620000008800 */
[----:B------:R-:W-:Y:S01]  /*1190*/  UMOV UR6, 0x400 ;  /* 0x0000040000067882 */ /* 0x000fe20000000000 */
[----:B0-----:R-:W-:Y:S01]  /*11a0*/  R2UR UR4, R0 ;  /* 0x00000000000472ca */ /* 0x001fe200000e0000 */
[----:B-1----:R-:W-:-:S12]  /*11b0*/  ULEA UR46, UR7, UR6, 0x18 ;  /* 0x00000006072e7291 */ /* 0x002fd8000f8ec03f */
[----:B------:R-:W-:-:S04]  /*11c0*/  ULEA.HI UR5, UR4, UR4, URZ, 0x1 ;  /* 0x0000000404057291 */ /* 0x000fc8000f8f083f */
[----:B------:R-:W-:-:S04]  /*11d0*/  ULOP3.LUT UR5, UR5, 0x7fffe, URZ, 0xc0, !UPT ;  /* 0x0007fffe05057892 */ /* 0x000fc8000f8ec03f */
[----:B------:R-:W-:-:S03]  /*11e0*/  UIADD3 UR5, UR4, -UR5, URZ ;  /* 0x8000000504057290 */ /* 0x000fc6000fffe03f */
[----:B------:R-:W-:Y:S01]  /*11f0*/  ULDC UR4, c[0x0][0x28c] ;  /* 0x0000a30000047ab9 */ /* 0x000fe20000000800 */
[----:B------:R-:W-:Y:S01]  /*1200*/  ULEA UR5, UR5, UR46, 0xd ;  /* 0x0000002e05057291 */ /* 0x000fe2000f8e683f */
[----:B------:R-:W-:-:S03]  /*1210*/  ISETP.LT.AND P0, PT, RZ, UR4, PT ;  /* 0x00000004ff007c0c */ /* 0x000fc6000bf01270 */
[----:B------:R-:W-:-:S04]  /*1220*/  UIADD3 UR5, UR5, 0x100, URZ ;  /* 0x0000010005057890 */ /* 0x000fc8000fffe03f */
[----:B------:R-:W-:-:S04]  /*1230*/  USHF.R.U32.HI UR5, URZ, 0x4, UR5 ;  /* 0x000000043f057899 */ /* 0x000fc80008011605 */
[----:B------:R-:W-:-:S04]  /*1240*/  ULOP3.LUT UR5, UR5, 0x3fff, URZ, 0xc0, !UPT ;  /* 0x00003fff05057892 */ /* 0x000fc8000f8ec03f */
[----:B------:R-:W-:Y:S01]  /*1250*/  ULOP3.LUT UR41, UR5, 0x10000, URZ, 0xfc, !UPT ;  /* 0x0001000005297892 */ /* 0x000fe2000f8efc3f */
[----:B--2345:R-:W-:Y:S11]  /*1260*/  @P0 BRA `(.L_x_13) ;  /* 0x0000000000400947 */ /* 0x03cff60003800000 */
[----:B------:R-:W-:Y:S01]  /*1270*/  MOV R0, 0x0 ;  /* 0x0000000000007802 */ /* 0x000fe20000000f00 */
[----:B------:R-:W-:Y:S01]  /*1280*/  ULDC.64 UR4, c[0x4][0x68] ;  /* 0x01001a0000047ab9 */ /* 0x000fe20000000a00 */
[----:B------:R-:W-:Y:S01]  /*1290*/  ULDC.64 UR6, c[0x4][0x8] ;  /* 0x0100020000067ab9 */ /* 0x000fe20000000a00 */
[----:B------:R-:W-:Y:S01]  /*12a0*/  IMAD.U32 R4, RZ, RZ, UR4 ;  /* 0x00000004ff047e24 */ /* 0x000fe2000f8e00ff */
[----:B------:R0:W1:Y:S01]  /*12b0*/  LDC.64 R14, c[0x4][R0] ;  /* 0x01000000000e7b82 */ /* 0x0000620000000a00 */
[----:B------:R-:W-:Y:S01]  /*12c0*/  IMAD.U32 R5, RZ, RZ, UR5 ;  /* 0x00000005ff057e24 */ /* 0x000fe2000f8e00ff */
[----:B------:R-:W-:Y:S01]  /*12d0*/  ULDC.64 UR4, c[0x4][0x70] ;  /* 0x01001c0000047ab9 */ /* 0x000fe20000000a00 */
[----:B------:R-:W-:Y:S02]  /*12e0*/  IMAD.U32 R10, RZ, RZ, UR6 ;  /* 0x00000006ff0a7e24 */ /* 0x000fe4000f8e00ff */
[----:B------:R-:W-:Y:S02]  /*12f0*/  IMAD.U32 R6, RZ, RZ, UR4 ;  /* 0x00000004ff067e24 */ /* 0x000fe4000f8e00ff */
[----:B------:R-:W-:-:S02]  /*1300*/  IMAD.U32 R7, RZ, RZ, UR5 ;  /* 0x00000005ff077e24 */ /* 0x000fc4000f8e00ff */
[----:B------:R-:W-:Y:S02]  /*1310*/  IMAD.U32 R11, RZ, RZ, UR7 ;  /* 0x00000007ff0b7e24 */ /* 0x000fe4000f8e00ff */
[----:B------:R-:W-:Y:S02]  /*1320*/  IMAD.MOV.U32 R8, RZ, RZ, 0x1e1 ;  /* 0x000001e1ff087424 */ /* 0x000fe400078e00ff */
[----:B------:R-:W-:Y:S02]  /*1330*/  IMAD.MOV.U32 R12, RZ, RZ, 0x1 ;  /* 0x00000001ff0c7424 */ /* 0x000fe400078e00ff */
[----:B0-----:R-:W-:-:S07]  /*1340*/  IMAD.MOV.U32 R13, RZ, RZ, RZ ;  /* 0x000000ffff0d7224 */ /* 0x001fce00078e00ff */
[----:B------:R-:W-:-:S07]  /*1350*/  LEPC R20, `(.L_x_13) ;  /* 0x000000001014794e */ /* 0x000fce0000000000 */
[----:B-1---5:R-:W-:Y:S05]  /*1360*/  CALL.ABS.NOINC R14 ;  /* 0x000000000e007343 */ /* 0x022fea0003c00000 */
.L_x_13:
[----:B------:R-:W-:-:S13]  /*1370*/  ISETP.NE.AND P0, PT, R94, 0x3, PT ;  /* 0x000000035e00780c */ /* 0x000fda0003f05270 */
[----:B------:R-:W-:Y:S05]  /*1380*/  @!P0 BRA `(.L_x_14) ;  /* 0x0000000000048947 */ /* 0x000fea0003800000 */
[----:B------:R-:W-:Y:S01]  /*1390*/  BPT.TRAP 0x1 ;  /* 0x000000040000795c */ /* 0x000fe20000300000 */
.L_x_14:
[----:B------:R-:W-:Y:S02]  /*13a0*/  IMAD.U32 R3, RZ, RZ, UR37 ;  /* 0x00000025ff037e24 */ /* 0x000fe4000f8e00ff */
[----:B------:R-:W-:-:S03]  /*13b0*/  IMAD.U32 R0, RZ, RZ, UR36 ;  /* 0x00000024ff007e24 */ /* 0x000fc6000f8e00ff */
[----:B------:R-:W-:Y:S02]  /*13c0*/  LEA R3, R3, UR46, 0x3 ;  /* 0x0000002e03037c11 */ /* 0x000fe4000f8e18ff */
[----:B------:R-:W-:-:S04]  /*13d0*/  SHF.L.U32 R0, R0, 0x1f, RZ ;  /* 0x0000001f00007819 */ /* 0x000fc800000006ff */
[----:B------:R0:W1:Y:S01]  /*13e0*/  SYNCS.PHASECHK.TRANS64.TRYWAIT P1, [R3+URZ], R0 ;  /* 0x00000000030075a7 */ /* 0x000062000802017f */
[----:B------:R-:W-:Y:S05]  /*13f0*/  @!P0 BRA `(.L_x_15) ;  /* 0x0000000000048947 */ /* 0x000fea0003800000 */
[----:B------:R-:W-:Y:S01]  /*1400*/  BPT.TRAP 0x1 ;  /* 0x000000040000795c */ /* 0x000fe20000300000 */
.L_x_15:
[----:B------:R-:W-:-:S05]  /*1410*/  IMAD.U32 R4, RZ, RZ, UR40 ;  /* 0x00000028ff047e24 */ /* 0x000fca000f8e00ff */
[----:B------:R-:W-:Y:S01]  /*1420*/  ISETP.GE.AND P2, PT, R4, 0x1, PT ;  /* 0x000000010400780c */ /* 0x000fe20003f46270 */
[----:B-1----:R-:W-:-:S12]  /*1430*/  @P1 BRA `(.L_x_16) ;  /* 0x0000000000081947 */ /* 0x002fd80003800000 */
[----:B------:R-:W1:Y:S02]  /*1440*/  SYNCS.PHASECHK.TRANS64.TRYWAIT P1, [R3+URZ], R0 ;  /* 0x00000000030075a7 */ /* 0x000e64000802017f */
[----:B-1----:R-:W-:Y:S05]  /*1450*/  @!P1 BRA `(.L_x_17) ;  /* 0x00000078006c9947 */ /* 0x002fea0003800000 */
.L_x_16:
[----:B------:R-:W-:Y:S05]  /*1460*/  WARPSYNC.ALL ;  /* 0x0000000000007948 */ /* 0x000fea0003800000 */
[----:B------:R-:W-:Y:S01]  /*1470*/  UIADD3 UR4, UR46, 0x20100, URZ ;  /* 0x000201002e047890 */ /* 0x000fe2000fffe03f */
[----:B------:R-:W-:Y:S01]  /*1480*/  WARPGROUP.ARRIVE ;  /* 0x00000000000079c5 */ /* 0x000fe20000000000 */
[----:B------:R-:W-:Y:S02]  /*1490*/  ULEA UR6, UR37, UR41, 0xc ;  /* 0x0000002925067291 */ /* 0x000fe4000f8e603f */
[----:B------:R-:W-:Y:S01]  /*14a0*/  USHF.R.U32.HI UR4, URZ, 0x4, UR4 ;  /* 0x000000043f047899 */ /* 0x000fe20008011604 */
[----:B------:R-:W-:Y:S01]  /*14b0*/  UMOV UR13, 0x40000040 ;  /* 0x40000040000d7882 */ /* 0x000fe20000000000 */
[----:B------:R-:W-:-:S02]  /*14c0*/  UMOV UR15, 0x40000040 ;  /* 0x40000040000f7882 */ /* 0x000fc40000000000 */
[----:B------:R-:W-:Y:S01]  /*14d0*/  ULOP3.LUT UR4, UR4, 0x3fff, URZ, 0xc0, !UPT ;  /* 0x00003fff04047892 */ /* 0x000fe2000f8ec03f */
[----:B------:R-:W-:Y:S01]  /*14e0*/  UMOV UR12, UR6 ;  /* 0x00000006000c7c82 */ /* 0x000fe20008000000 */
[----:B------:R-:W-:Y:S02]  /*14f0*/  UMOV UR17, UR13 ;  /* 0x0000000d00117c82 */ /* 0x000fe40008000000 */
[----:B------:R-:W-:Y:S01]  /*1500*/  ULOP3.LUT UR4, UR4, 0x10000, URZ, 0xfc, !UPT ;  /* 0x0001000004047892 */ /* 0x000fe2000f8efc3f */
[----:B------:R-:W-:Y:S01]  /*1510*/  UMOV UR16, UR12 ;  /* 0x0000000c00107c82 */ /* 0x000fe20008000000 */
[----:B------:R-:W-:Y:S02]  /*1520*/  UMOV UR19, 0x40000040 ;  /* 0x4000004000137882 */ /* 0x000fe40000000000 */
[----:B------:R-:W-:Y:S01]  /*1530*/  UIMAD UR8, UR37, 0x300, UR4 ;  /* 0x00000300250878a4 */ /* 0x000fe2000f8e0204 */
[----:B------:R-:W-:Y:S01]  /*1540*/  UMOV UR20, UR12 ;  /* 0x0000000c00147c82 */ /* 0x000fe20008000000 */
[----:B------:R-:W-:-:S02]  /*1550*/  UMOV UR21, UR13 ;  /* 0x0000000d00157c82 */ /* 0x000fc40008000000 */
[----:B------:R-:W-:Y:S02]  /*1560*/  UIADD3 UR18, UR8, 0x80, URZ ;  /* 0x0000008008127890 */ /* 0x000fe4000fffe03f */
[----:B------:R-:W-:Y:S02]  /*1570*/  UIADD3 UR22, UR8, 0x100, URZ ;  /* 0x0000010008167890 */ /* 0x000fe4000fffe03f */
[----:B------:R-:W-:Y:S01]  /*1580*/  UMOV UR14, UR8 ;  /* 0x00000008000e7c82 */ /* 0x000fe20008000000 */
[----:B------:R-:W-:Y:S01]  /*1590*/  UMOV UR23, 0x40000040 ;  /* 0x4000004000177882 */ /* 0x000fe20000000000 */
[----:B------:R-:W-:Y:S01]  /*15a0*/  HGMMA.64x16x16.F32.BF16 R64, gdesc[UR12], RZ, !UPT, gsb0 ;  /* 0x002000000c4079f0 */ /* 0x000fe2000c0018ff */
[----:B------:R-:W-:Y:S02]  /*15b0*/  UIADD3 UR5, UR6, 0x400, URZ ;  /* 0x0000040006057890 */ /* 0x000fe4000fffe03f */
[----:B------:R-:W-:Y:S01]  /*15c0*/  UIADD3 UR12, UR6, 0x2, URZ ;  /* 0x00000002060c7890 */ /* 0x000fe2000fffe03f */
[----:B------:R-:W-:Y:S01]  /*15d0*/  UMOV UR13, 0x40000040 ;  /* 0x40000040000d7882 */ /* 0x000fe20000000000 */
[----:B------:R-:W-:Y:S01]  /*15e0*/  UIADD3 UR10, UR8, 0x206, URZ ;  /* 0x00000206080a7890 */ /* 0x000fe2000fffe03f */
[----:B------:R-:W-:Y:S01]  /*15f0*/  UMOV UR11, 0x40000040 ;  /* 0x40000040000b7882 */ /* 0x000fe20000000000 */
[----:B------:R-:W-:-:S02]  /*1600*/  WARPGROUP.DEPBAR.LE gsb0, 0x0 ;  /* 0x00008000000079c5 */ /* 0x000fc40000010000 */
[----:B------:R-:W-:-:S06]  /*1610*/  WARPGROUP.ARRIVE ;  /* 0x00000000000079c5 */ /* 0x000fcc0000000000 */
[----:B------:R-:W-:Y:S03]  /*1620*/  HGMMA.64x16x16.F32.BF16 R48, gdesc[UR16], RZ, !UPT, gsb0 ;  /* 0x00200000103079f0 */ /* 0x000fe6000c0018ff */
[----:B------:R-:W-:Y:S02]  /*1630*/  WARPGROUP.DEPBAR.LE gsb0, 0x0 ;  /* 0x00008000000079c5 */ /* 0x000fe40000010000 */
[----:B------:R-:W-:-:S06]  /*1640*/  WARPGROUP.ARRIVE ;  /* 0x00000000000079c5 */ /* 0x000fcc0000000000 */
[----:B------:R-:W-:Y:S01]  /*1650*/  HGMMA.64x16x16.F32.BF16 R32, gdesc[UR20], RZ, !UPT, gsb0 ;  /* 0x00200000142079f0 */ /* 0x000fe2000c0018ff */
[----:B------:R-:W-:Y:S01]  /*1660*/  UMOV UR20, UR5 ;  /* 0x0000000500147c82 */ /* 0x000fe20008000000 */
[----:B------:R-:W-:Y:S01]  /*1670*/  UMOV UR21, 0x40000040 ;  /* 0x4000004000157882 */ /* 0x000fe20000000000 */
[----:B------:R-:W-:Y:S01]  /*1680*/  UMOV UR16, UR20 ;  /* 0x0000001400107c82 */ /* 0x000fe20008000000 */
[----:B------:R-:W-:Y:S01]  /*1690*/  UMOV UR17, UR21 ;  /* 0x0000001500117c82 */ /* 0x000fe20008000000 */
[----:B------:R-:W-:Y:S01]  /*16a0*/  UIADD3 UR5, UR6, 0x402, URZ ;  /* 0x0000040206057890 */ /* 0x000fe2000fffe03f */
[----:B------:R-:W-:Y:S02]  /*16b0*/  WARPGROUP.DEPBAR.LE gsb0, 0x0 ;  /* 0x00008000000079c5 */ /* 0x000fe40000010000 */
[----:B------:R-:W-:-:S06]  /*16c0*/  WARPGROUP.ARRIVE ;  /* 0x00000000000079c5 */ /* 0x000fcc0000000000 */
[----:B------:R-:W-:Y:S01]  /*16d0*/  HGMMA.64x16x16.F32.BF16 R24, gdesc[UR20], RZ, !UPT, gsb0 ;  /* 0x00200000141879f0 */ /* 0x000fe2000c0018ff */
[----:B------:R-:W-:Y:S01]  /*16e0*/  UMOV UR22, UR14 ;  /* 0x0000000e00167c82 */ /* 0x000fe20008000000 */
[----:B------:R-:W-:Y:S01]  /*16f0*/  UMOV UR23, UR15 ;  /* 0x0000000f00177c82 */ /* 0x000fe20008000000 */
[----:B------:R-:W-:Y:S01]  /*1700*/  UIADD3 UR14, UR8, 0x2, URZ ;  /* 0x00000002080e7890 */ /* 0x000fe2000fffe03f */
[----:B------:R-:W-:Y:S01]  /*1710*/  UMOV UR15, 0x40000040 ;  /* 0x40000040000f7882 */ /* 0x000fe20000000000 */
[----:B------:R-:W-:Y:S02]  /*1720*/  WARPGROUP.DEPBAR.LE gsb0, 0x0 ;  /* 0x00008000000079c5 */ /* 0x000fe40000010000 */
[----:B------:R-:W-:-:S06]  /*1730*/  WARPGROUP.ARRIVE ;  /* 0x00000000000079c5 */ /* 0x000fcc0000000000 */
[----:B------:R-:W-:Y:S01]  /*1740*/  HGMMA.64x16x16.F32.BF16 R40, gdesc[UR16], RZ, !UPT, gsb0 ;  /* 0x00200000102879f0 */ /* 0x000fe2000c0018ff */
[----:B------:R-:W-:Y:S01]  /*1750*/  UIADD3 UR18, UR8, 0x82, URZ ;  /* 0x0000008208127890 */ /* 0x000fe2000fffe03f */
[----:B------:R-:W-:Y:S01]  /*1760*/  UMOV UR16, UR12 ;  /* 0x0000000c00107c82 */ /* 0x000fe20008000000 */
[----:B------:R-:W-:Y:S01]  /*1770*/  UMOV UR17, UR13 ;  /* 0x0000000d00117c82 */ /* 0x000fe20008000000 */
        /* <DEDUP_REMOVED lines=10> */
[----:B------:R-:W-:Y:S03]  /*1820*/  HGMMA.64x16x16.F32.BF16 R64, gdesc[UR12], R64, gsb0 ;  /* 0x002000000c4079f0 */ /* 0x000fe60008001840 */
[----:B------:R-:W-:Y:S02]  /*1830*/  WARPGROUP.DEPBAR.LE gsb0, 0x0 ;  /* 0x00008000000079c5 */ /* 0x000fe40000010000 */
[----:B------:R-:W-:-:S06]  /*1840*/  WARPGROUP.ARRIVE ;  /* 0x00000000000079c5 */ /* 0x000fcc0000000000 */
[----:B------:R-:W-:Y:S03]  /*1850*/  HGMMA.64x16x16.F32.BF16 R48, gdesc[UR16], R48, gsb0 ;  /* 0x00200000103079f0 */ /* 0x000fe60008001830 */
[----:B------:R-:W-:Y:S02]  /*1860*/  WARPGROUP.DEPBAR.LE gsb0, 0x0 ;  /* 0x00008000000079c5 */ /* 0x000fe40000010000 */
[----:B------:R-:W-:-:S06]  /*1870*/  WARPGROUP.ARRIVE ;  /* 0x00000000000079c5 */ /* 0x000fcc0000000000 */
[----:B------:R-:W-:Y:S01]  /*1880*/  HGMMA.64x16x16.F32.BF16 R32, gdesc[UR20], R32, gsb0 ;  /* 0x00200000142079f0 */ /* 0x000fe20008001820 */
[----:B------:R-:W-:Y:S01]  /*1890*/  UMOV UR20, UR5 ;  /* 0x0000000500147c82 */ /* 0x000fe20008000000 */
[----:B------:R-:W-:Y:S01]  /*18a0*/  UMOV UR21, 0x40000040 ;  /* 0x4000004000157882 */ /* 0x000fe20000000000 */
[----:B------:R-:W-:Y:S01]  /*18b0*/  UMOV UR16, UR20 ;  /* 0x0000001400107c82 */ /* 0x000fe20008000000 */
[----:B------:R-:W-:Y:S01]  /*18c0*/  UMOV UR17, UR21 ;  /* 0x0000001500117c82 */ /* 0x000fe20008000000 */
[----:B------:R-:W-:Y:S01]  /*18d0*/  UMOV UR12, UR20 ;  /* 0x00000014000c7c82 */ /* 0x000fe20008000000 */
[----:B------:R-:W-:Y:S01]  /*18e0*/  UMOV UR13, UR21 ;  /* 0x00000015000d7c82 */ /* 0x000fe20008000000 */
[----:B------:R-:W-:Y:S01]  /*18f0*/  UIADD3 UR5, UR6, 0x404, URZ ;  /* 0x0000040406057890 */ /* 0x000fe2000fffe03f */
[----:B------:R-:W-:Y:S02]  /*1900*/  WARPGROUP.DEPBAR.LE gsb0, 0x0 ;  /* 0x00008000000079c5 */ /* 0x000fe40000010000 */
[----:B------:R-:W-:-:S06]  /*1910*/  WARPGROUP.ARRIVE ;  /* 0x00000000000079c5 */ /* 0x000fcc0000000000 */
[----:B------:R-:W-:Y:S01]  /*1920*/  HGMMA.64x16x16.F32.BF16 R24, gdesc[UR20], R24, gsb0 ;  /* 0x00200000141879f0 */ /* 0x000fe20008001818 */
[----:B------:R-:W-:Y:S01]  /*1930*/  UIADD3 UR22, UR8, 0x104, URZ ;  /* 0x0000010408167890 */ /* 0x000fe2000fffe03f */
[----:B------:R-:W-:Y:S01]  /*1940*/  UMOV UR23, 0x40000040 ;  /* 0x4000004000177882 */ /* 0x000fe20000000000 */
        /* <DEDUP_REMOVED lines=8> */
[----:B------:R-:W-:Y:S02]  /*19d0*/  UIADD3 UR12, UR6, 0x4, URZ ;  /* 0x00000004060c7890 */ /* 0x000fe4000fffe03f */
[----:B------:R-:W-:Y:S01]  /*19e0*/  UIADD3 UR14, UR8, 0x4, URZ ;  /* 0x00000004080e7890 */ /* 0x000fe2000fffe03f */
[----:B------:R-:W-:Y:S01]  /*19f0*/  UMOV UR13, 0x40000040 ;  /* 0x40000040000d7882 */ /* 0x000fe20000000000 */
[----:B------:R-:W-:Y:S01]  /*1a00*/  UMOV UR15, 0x40000040 ;  /* 0x40000040000f7882 */ /* 0x000fe20000000000 */
[----:B------:R-:W-:Y:S02]  /*1a10*/  UMOV UR17, UR13 ;  /* 0x0000000d00117c82 */ /* 0x000fe40008000000 */
[----:B------:R-:W-:Y:S01]  /*1a20*/  UMOV UR16, UR12 ;  /* 0x0000000c00107c82 */ /* 0x000fe20008000000 */
[----:B------:R-:W-:Y:S01]  /*1a30*/  UMOV UR20, UR12 ;  /* 0x0000000c00147c82 */ /* 0x000fe20008000000 */
[----:B------:R-:W-:Y:S01]  /*1a40*/  UMOV UR21, UR13 ;  /* 0x0000000d00157c82 */ /* 0x000fe20008000000 */
[----:B------:R-:W-:-:S02]  /*1a50*/  WARPGROUP.DEPBAR.LE gsb0, 0x0 ;  /* 0x00008000000079c5 */ /* 0x000fc40000010000 */
        /* <DEDUP_REMOVED lines=162> */
[----:B------:R-:W-:Y:S02]  /*2480*/  WARPGROUP.DEPBAR.LE gsb0, 0x0 ;  /* 0x00008000000079c5 */ /* 0x000fe40000010000 */
[----:B------:R-:W-:-:S06]  /*2490*/  WARPGROUP.ARRIVE ;  /* 0x00000000000079c5 */ /* 0x000fcc0000000000 */
[----:B------:R-:W-:Y:S03]  /*24a0*/  HGMMA.64x16x16.F32.BF16 R24, gdesc[UR20], R24, gsb0 ;  /* 0x00200000141879f0 */ /* 0x000fe60008001818 */
        /* <DEDUP_REMOVED lines=16> */
[----:B------:R-:W-:Y:S01]  /*25b0*/  UIADD3 UR6, UR6, 0xc06, URZ ;  /* 0x00000c0606067890 */ /* 0x000fe2000fffe03f */
        /* <DEDUP_REMOVED lines=23> */
[----:B------:R-:W-:Y:S03]  /*2730*/  HGMMA.64x16x16.F32.BF16 R56, gdesc[UR12], R56, gsb0 ;  /* 0x002000000c3879f0 */ /* 0x000fe60008001838 */
[----:B------:R-:W-:Y:S02]  /*2740*/  WARPGROUP.DEPBAR.LE gsb0, 0x0 ;  /* 0x00008000000079c5 */ /* 0x000fe40000010000 */
[----:B------:R-:W-:Y:S05]  /*2750*/  @!P2 BRA `(.L_x_18) ;  /* 0x000000140050a947 */ /* 0x000fea0003800000 */
[----:B------:R-:W-:Y:S01]  /*2760*/  UIADD3 UR7, UR37, 0x1, URZ ;  /* 0x0000000125077890 */ /* 0x000fe2000fffe03f */
[----:B01----:R-:W-:-:S03]  /*2770*/  IMAD.U32 R0, RZ, RZ, UR40 ;  /* 0x00000028ff007e24 */ /* 0x003fc6000f8e00ff */
[----:B------:R-:W-:-:S04]  /*2780*/  UISETP.NE.AND UP0, UPT, UR7, 0x2, UPT ;  /* 0x000000020700788c */ /* 0x000fc8000bf05270 */
[----:B------:R-:W-:Y:S02]  /*2790*/  USEL UR5, URZ, 0x1, UP0 ;  /* 0x000000013f057887 */ /* 0x000fe40008000000 */
[----:B------:R-:W-:Y:S02]  /*27a0*/  USEL UR7, UR7, URZ, UP0 ;  /* 0x0000003f07077287 */ /* 0x000fe40008000000 */
[----:B------:R-:W-:-:S06]  /*27b0*/  ULOP3.LUT UR5, UR36, UR5, URZ, 0x3c, !UPT ;  /* 0x0000000524057292 */ /* 0x000fcc000f8e3c3f */
[----:B------:R-:W-:Y:S01]  /*27c0*/  IMAD.U32 R5, RZ, RZ, UR5 ;  /* 0x00000005ff057e24 */ /* 0x000fe2000f8e00ff */
[----:B------:R-:W-:-:S06]  /*27d0*/  UMOV UR5, UR37 ;  /* 0x0000002500057c82 */ /* 0x000fcc0008000000 */
.L_x_25:
[----:B01----:R-:W-:Y:S05]  /*27e0*/  @!P0 BRA `(.L_x_19) ;  /* 0x0000000000048947 */ /* 0x003fea0003800000 */
[----:B------:R-:W-:Y:S01]  /*27f0*/  BPT.TRAP 0x1 ;  /* 0x000000040000795c */ /* 0x000fe20000300000 */
.L_x_19:
[----:B------:R-:W0:Y:S01]  /*2800*/  S2UR UR8, SR_CgaCtaId ;  /* 0x00000000000879c3 */ /* 0x000e220000008800 */
[----:B------:R-:W-:Y:S01]  /*2810*/  UMOV UR6, 0x400 ;  /* 0x0000040000067882 */ /* 0x000fe20000000000 */
[----:B------:R-:W-:Y:S01]  /*2820*/  SHF.L.U32 R3, R5, 0x1f, RZ ;  /* 0x0000001f05037819 */ /* 0x000fe200000006ff */
[----:B0-----:R-:W-:-:S04]  /*2830*/  ULEA UR6, UR8, UR6, 0x18 ;  /* 0x0000000608067291 */ /* 0x001fc8000f8ec03f */
[----:B------:R-:W-:-:S09]  /*2840*/  ULEA UR8, UR7, UR6, 0x3 ;  /* 0x0000000607087291 */ /* 0x000fd2000f8e183f */
[----:B------:R0:W1:Y:S01]  /*2850*/  SYNCS.PHASECHK.TRANS64.TRYWAIT P1, [UR8], R3 ;  /* 0x00000003ff0075a7 */ /* 0x0000620008020148 */
[----:B------:R-:W-:Y:S05]  /*2860*/  @!P0 BRA `(.L_x_20) ;  /* 0x0000000000048947 */ /* 0x000fea0003800000 */
[----:B------:R-:W-:Y:S01]  /*2870*/  BPT.TRAP 0x1 ;  /* 0x000000040000795c */ /* 0x000fe20000300000 */
.L_x_20:
[----:B-1----:R-:W-:Y:S05]  /*2880*/  @P1 BRA `(.L_x_21) ;  /* 0x0000000000081947 */ /* 0x002fea0003800000 */
[----:B------:R-:W1:Y:S02]  /*2890*/  SYNCS.PHASECHK.TRANS64.TRYWAIT P1, [UR8], R3 ;  /* 0x00000003ff0075a7 */ /* 0x000e640008020148 */
[----:B-1----:R-:W-:Y:S05]  /*28a0*/  @!P1 BRA `(.L_x_22) ;  /* 0x00000064006c9947 */ /* 0x002fea0003800000 */
.L_x_21:
[----:B------:R-:W-:Y:S01]  /*28b0*/  ULEA UR10, UR7, UR41, 0xc ;  /* 0x00000029070a7291 */ /* 0x000fe2000f8e603f */
[----:B------:R-:W-:Y:S01]  /*28c0*/  WARPGROUP.ARRIVE ;  /* 0x00000000000079c5 */ /* 0x000fe20000000000 */
[----:B------:R-:W-:Y:S01]  /*28d0*/  UIMAD UR8, UR7, 0x300, UR4 ;  /* 0x00000300070878a4 */ /* 0x000fe2000f8e0204 */
[----:B------:R-:W-:Y:S01]  /*28e0*/  UMOV UR13, 0x40000040 ;  /* 0x40000040000d7882 */ /* 0x000fe20000000000 */
[----:B------:R-:W-:Y:S02]  /*28f0*/  UMOV UR15, 0x40000040 ;  /* 0x40000040000f7882 */ /* 0x000fe40000000000 */
[----:B------:R-:W-:Y:S01]  /*2900*/  UIADD3 UR18, UR8, 0x80, URZ ;  /* 0x0000008008127890 */ /* 0x000fe2000fffe03f */
[----:B------:R-:W-:Y:S02]  /*2910*/  UMOV UR12, UR10 ;  /* 0x0000000a000c7c82 */ /* 0x000fe40008000000 */
[----:B------:R-:W-:Y:S01]  /*2920*/  UMOV UR14, UR8 ;  /* 0x00000008000e7c82 */ /* 0x000fe20008000000 */
[----:B------:R-:W-:Y:S01]  /*2930*/  UMOV UR16, UR12 ;  /* 0x0000000c00107c82 */ /* 0x000fe20008000000 */
[----:B------:R-:W-:Y:S01]  /*2940*/  HGMMA.64x16x16.F32.BF16 R64, gdesc[UR12], R64, gsb0 ;  /* 0x002000000c4079f0 */ /* 0x000fe20008001840 */
[----:B------:R-:W-:Y:S01]  /*2950*/  UMOV UR17, UR13 ;  /* 0x0000000d00117c82 */ /* 0x000fe20008000000 */
[----:B------:R-:W-:Y:S01]  /*2960*/  UMOV UR19, 0x40000040 ;  /* 0x4000004000137882 */ /* 0x000fe20000000000 */
[----:B------:R-:W-:Y:S01]  /*2970*/  UIADD3 UR22, UR8, 0x100, URZ ;  /* 0x0000010008167890 */ /* 0x000fe2000fffe03f */
[----:B------:R-:W-:Y:S01]  /*2980*/  UMOV UR20, UR12 ;  /* 0x0000000c00147c82 */ /* 0x000fe20008000000 */
[----:B------:R-:W-:Y:S01]  /*2990*/  UMOV UR21, UR13 ;  /* 0x0000000d00157c82 */ /* 0x000fe20008000000 */
[----:B------:R-:W-:Y:S01]  /*29a0*/  UMOV UR23, 0x40000040 ;  /* 0x4000004000177882 */ /* 0x000fe20000000000 */
[----:B------:R-:W-:-:S02]  /*29b0*/  UIADD3 UR9, UR10, 0x400, URZ ;  /* 0x000004000a097890 */ /* 0x000fc4000fffe03f */
[----:B------:R-:W-:Y:S01]  /*29c0*/  UIADD3 UR12, UR10, 0x2, URZ ;  /* 0x000000020a0c7890 */ /* 0x000fe2000fffe03f */
[----:B------:R-:W-:Y:S01]  /*29d0*/  UMOV UR13, 0x40000040 ;  /* 0x40000040000d7882 */ /* 0x000fe20000000000 */
[----:B------:R-:W-:Y:S01]  /*29e0*/  UMOV UR11, 0x40000040 ;  /* 0x40000040000b7882 */ /* 0x000fe20000000000 */
        /* <DEDUP_REMOVED lines=10> */
[----:B------:R-:W-:Y:S01]  /*2a90*/  UIADD3 UR9, UR10, 0x402, URZ ;  /* 0x000004020a097890 */ /* 0x000fe2000fffe03f */
[----:B------:R-:W-:Y:S02]  /*2aa0*/  WARPGROUP.DEPBAR.LE gsb0, 0x0 ;  /* 0x00008000000079c5 */ /* 0x000fe40000010000 */
[----:B------:R-:W-:-:S06]  /*2ab0*/  WARPGROUP.ARRIVE ;  /* 0x00000000000079c5 */ /* 0x000fcc0000000000 */
[----:B------:R-:W-:Y:S01]  /*2ac0*/  HGMMA.64x16x16.F32.BF16 R24, gdesc[UR20], R24, gsb0 ;  /* 0x00200000141879f0 */ /* 0x000fe20008001818 */
[----:B------:R-:W-:Y:S01]  /*2ad0*/  UMOV UR22, UR14 ;  /* 0x0000000e00167c82 */ /* 0x000fe20008000000 */
[----:B------:R-:W-:Y:S01]  /*2ae0*/  UMOV UR23, UR15 ;  /* 0x0000000f00177c82 */ /* 0x000fe20008000000 */
[----:B------:R-:W-:Y:S01]  /*2af0*/  UIADD3 UR14, UR8, 0x2, URZ ;  /* 0x00000002080e7890 */ /* 0x000fe2000fffe03f */
[----:B------:R-:W-:Y:S01]  /*2b00*/  UMOV UR15, 0x40000040 ;  /* 0x40000040000f7882 */ /* 0x000fe20000000000 */
[----:B------:R-:W-:Y:S02]  /*2b10*/  WARPGROUP.DEPBAR.LE gsb0, 0x0 ;  /* 0x00008000000079c5 */ /* 0x000fe40000010000 */
[----:B------:R-:W-:-:S06]  /*2b20*/  WARPGROUP.ARRIVE ;  /* 0x00000000000079c5 */ /* 0x000fcc0000000000 */
[----:B------:R-:W-:Y:S01]  /*2b30*/  HGMMA.64x16x16.F32.BF16 R40, gdesc[UR16], R40, gsb0 ;  /* 0x00200000102879f0 */ /* 0x000fe20008001828 */
[----:B------:R-:W-:Y:S01]  /*2b40*/  UIADD3 UR18, UR8, 0x82, URZ ;  /* 0x0000008208127890 */ /* 0x000fe2000fffe03f */
[----:B------:R-:W-:Y:S01]  /*2b50*/  UMOV UR16, UR12 ;  /* 0x0000000c00107c82 */ /* 0x000fe20008000000 */
[----:B------:R-:W-:Y:S01]  /*2b60*/  UMOV UR17, UR13 ;  /* 0x0000000d00117c82 */ /* 0x000fe20008000000 */
        /* <DEDUP_REMOVED lines=210> */
[----:B------:R-:W-:Y:S01]  /*3890*/  HGMMA.64x16x16.F32.BF16 R24, gdesc[UR20], R24, gsb0 ;  /* 0x00200000141879f0 */ /* 0x000fe20008001818 */
[----:B------:R-:W-:Y:S02]  /*38a0*/  UIADD3 UR20, UR8, 0x286, URZ ;  /* 0x0000028608147890 */ /* 0x000fe4000fffe03f */
        /* <DEDUP_REMOVED lines=31> */
[----:B------:R-:W-:Y:S02]  /*3aa0*/  WARPGROUP.DEPBAR.LE gsb0, 0x0 ;  /* 0x00008000000079c5 */ /* 0x000fe40000010000 */
[----:B------:R-:W-:-:S06]  /*3ab0*/  WARPGROUP.ARRIVE ;  /* 0x00000000000079c5 */ /* 0x000fcc0000000000 */
[----:B------:R-:W-:Y:S01]  /*3ac0*/  HGMMA.64x16x16.F32.BF16 R24, gdesc[UR8], R24, gsb0 ;  /* 0x00200000081879f0 */ /* 0x000fe20008001818 */
        /* <DEDUP_REMOVED lines=10> */
[----:B------:R-:W-:Y:S01]  /*3b70*/  BPT.TRAP 0x1 ;  /* 0x000000040000795c */ /* 0x000fe20000300000 */
.L_x_23:
[----:B------:R-:W-:Y:S01]  /*3b80*/  ULEA UR6, UR5, UR6, 0x3 ;  /* 0x0000000605067291 */ /* 0x000fe2000f8e183f */
[----:B------:R-:W-:-:S03]  /*3b90*/  ISETP.GT.U32.AND P1, PT, R18, 0x1, PT ;  /* 0x000000011200780c */ /* 0x000fc60003f24070 */
[----:B------:R-:W-:-:S04]  /*3ba0*/  UIADD3 UR6, UR6, 0x10, URZ ;  /* 0x0000001006067890 */ /* 0x000fc8000fffe03f */
[----:B------:R-:W-:-:S09]  /*3bb0*/  UPRMT UR6, URZ, 0x654, UR6 ;  /* 0x000006543f067896 */ /* 0x000fd20008000006 */
[----:B------:R-:W-:Y:S01]  /*3bc0*/  SYNCS.ARRIVE.TRANS64.RED.A1T0 RZ, [UR6], RZ ;  /* 0x000000ffffff79a7 */ /* 0x000fe20008100406 */
[----:B------:R-:W-:Y:S05]  /*3bd0*/  @P1 BRA `(.L_x_24) ;  /* 0x0000000000041947 */ /* 0x000fea0003800000 */
[----:B------:R-:W-:Y:S01]  /*3be0*/  BPT.TRAP 0x1 ;  /* 0x000000040000795c */ /* 0x000fe20000300000 */
.L_x_24:
[----:B------:R-:W-:Y:S01]  /*3bf0*/  UIADD3 UR7, UR7, 0x1, URZ ;  /* 0x0000000107077890 */ /* 0x000fe2000fffe03f */
[C---:B------:R-:W-:Y:S01]  /*3c00*/  ISETP.GT.AND P1, PT, R0.reuse, 0x1, PT ;  /* 0x000000010000780c */ /* 0x040fe20003f24270 */
[----:B------:R-:W-:Y:S01]  /*3c10*/  UIADD3 UR5, UR5, 0x1, URZ ;  /* 0x0000000105057890 */ /* 0x000fe2000fffe03f */
[----:B------:R-:W-:Y:S01]  /*3c20*/  VIADD R0, R0, 0xffffffff ;  /* 0xffffffff00007836 */ /* 0x000fe20000000000 */
[----:B------:R-:W-:Y:S02]  /*3c30*/  UISETP.NE.AND UP0, UPT, UR7, 0x2, UPT ;  /* 0x000000020700788c */ /* 0x000fe4000bf05270 */
[----:B------:R-:W-:Y:S02]  /*3c40*/  UISETP.NE.AND UP1, UPT, UR5, 0x2, UPT ;  /* 0x000000020500788c */ /* 0x000fe4000bf25270 */
[----:B------:R-:W-:Y:S02]  /*3c50*/  USEL UR6, URZ, 0x1, UP0 ;  /* 0x000000013f067887 */ /* 0x000fe40008000000 */
[----:B------:R-:W-:-:S02]  /*3c60*/  USEL UR7, UR7, URZ, UP0 ;  /* 0x0000003f07077287 */ /* 0x000fc40008000000 */
[----:B------:R-:W-:Y:S02]  /*3c70*/  USEL UR5, UR5, URZ, UP1 ;  /* 0x0000003f05057287 */ /* 0x000fe40008800000 */
[----:B------:R-:W-:Y:S01]  /*3c80*/  LOP3.LUT R5, R5, UR6, RZ, 0x3c, !PT ;  /* 0x0000000605057c12 */ /* 0x000fe2000f8e3cff */
[----:B------:R-:W-:Y:S09]  /*3c90*/  @P1 BRA `(.L_x_25) ;  /* 0xffffffe800d01947 */ /* 0x000ff2000383ffff */
.L_x_18:
[----:B01----:R-:W0:Y:S02]  /*3ca0*/  LDC R0, c[0x0][0x28c] ;  /* 0x0000a300ff007b82 */ /* 0x003e240000000800 */
[----:B0-----:R-:W-:-:S13]  /*3cb0*/  ISETP.GE.AND P1, PT, R0, 0x1, PT ;  /* 0x000000010000780c */ /* 0x001fda0003f26270 */
[----:B------:R-:W-:Y:S05]  /*3cc0*/  @!P1 BRA `(.L_x_26) ;  /* 0x0000000000389947 */ /* 0x000fea0003800000 */
[----:B------:R-:W-:Y:S05]  /*3cd0*/  @!P0 BRA `(.L_x_27) ;  /* 0x0000000000048947 */ /* 0x000fea0003800000 */
[----:B------:R-:W-:Y:S01]  /*3ce0*/  BPT.TRAP 0x1 ;  /* 0x000000040000795c */ /* 0x000fe20000300000 */
.L_x_27:
[----:B------:R-:W0:Y:S01]  /*3cf0*/  S2UR UR6, SR_CgaCtaId ;  /* 0x00000000000679c3 */ /* 0x000e220000008800 */
[----:B------:R-:W-:Y:S01]  /*3d00*/  UIADD3 UR4, UR40, UR37, URZ ;  /* 0x0000002528047290 */ /* 0x000fe2000fffe03f */
[----:B------:R-:W-:Y:S01]  /*3d10*/  ISETP.GT.U32.AND P0, PT, R18, 0x1, PT ;  /* 0x000000011200780c */ /* 0x000fe20003f04070 */
[----:B------:R-:W-:Y:S02]  /*3d20*/  UMOV UR5, 0x400 ;  /* 0x0000040000057882 */ /* 0x000fe40000000000 */
[----:B------:R-:W-:-:S04]  /*3d30*/  USHF.L.U32 UR4, UR4, 0x3, URZ ;  /* 0x0000000304047899 */ /* 0x000fc8000800063f */
[----:B------:R-:W-:Y:S02]  /*3d40*/  ULOP3.LUT UR4, UR4, 0x8, URZ, 0xc0, !UPT ;  /* 0x0000000804047892 */ /* 0x000fe4000f8ec03f */
[----:B0-----:R-:W-:-:S04]  /*3d50*/  ULEA UR5, UR6, UR5, 0x18 ;  /* 0x0000000506057291 */ /* 0x001fc8000f8ec03f */
[----:B------:R-:W-:-:S04]  /*3d60*/  UIADD3 UR4, UR5, 0x10, UR4 ;  /* 0x0000001005047890 */ /* 0x000fc8000fffe004 */
[----:B------:R-:W-:-:S09]  /*3d70*/  UPRMT UR4, URZ, 0x654, UR4 ;  /* 0x000006543f047896 */ /* 0x000fd20008000004 */
[----:B------:R-:W-:Y:S01]  /*3d80*/  SYNCS.ARRIVE.TRANS64.RED.A1T0 RZ, [UR4], RZ ;  /* 0x000000ffffff79a7 */ /* 0x000fe20008100404 */
[----:B------:R-:W-:Y:S05]  /*3d90*/  @P0 BRA `(.L_x_26) ;  /* 0x0000000000040947 */ /* 0x000fea0003800000 */
[----:B------:R-:W-:Y:S01]  /*3da0*/  BPT.TRAP 0x1 ;  /* 0x000000040000795c */ /* 0x000fe20000300000 */
.L_x_26:
[----:B------:R-:W-:Y:S01]  /*3db0*/  UIADD3 UR37, UR39, UR37, URZ ;  /* 0x0000002527257290 */ /* 0x000fe2000fffe03f */
[----:B------:R-:W-:Y:S01]  /*3dc0*/  IMAD R82, R82, 0x30, RZ ;  /* 0x0000003052527824 */ /* 0x000fe200078e02ff */
[----:B------:R-:W-:Y:S01]  /*3dd0*/  ULDC UR5, c[0x0][0x288] ;  /* 0x0000a20000057ab9 */ /* 0x000fe20000000800 */
[----:B------:R-:W-:Y:S01]  /*3de0*/  IMAD.SHL.U32 R6, R83, 0x100, RZ ;  /* 0x0000010053067824 */ /* 0x000fe200078e00ff */
[----:B------:R-:W-:Y:S01]  /*3df0*/  USHF.R.U32.HI UR4, URZ, 0x1, UR37 ;  /* 0x000000013f047899 */ /* 0x000fe20008011625 */
[----:B------:R-:W-:Y:S01]  /*3e00*/  SHF.R.S32.HI R11, RZ, 0x1f, R19 ;  /* 0x0000001fff0b7819 */ /* 0x000fe20000011413 */
[----:B------:R-:W-:Y:S01]  /*3e10*/  ULDC UR8, c[0x0][0x284] ;  /* 0x0000a10000087ab9 */ /* 0x000fe20000000800 */
[C---:B------:R-:W-:Y:S01]  /*3e20*/  ISETP.GE.AND P0, PT, R82.reuse, UR5, PT ;  /* 0x0000000552007c0c */ /* 0x040fe2000bf06270 */
[----:B------:R-:W-:Y:S01]  /*3e30*/  ULOP3.LUT UR4, UR4, 0x1, URZ, 0xc0, !UPT ;  /* 0x0000000104047892 */ /* 0x000fe2000f8ec03f */
[----:B------:R-:W-:Y:S01]  /*3e40*/  LOP3.LUT R12, R82, 0x6, R78, 0xf8, !PT ;  /* 0x00000006520c7812 */ /* 0x000fe200078ef84e */
[----:B------:R-:W-:Y:S01]  /*3e50*/  UISETP.GT.U32.AND UP1, UPT, UR37, 0x1, UPT ;  /* 0x000000012500788c */ /* 0x000fe2000bf24070 */
[----:B------:R-:W-:Y:S01]  /*3e60*/  ISETP.GE.OR P0, PT, R6, UR8, P0 ;  /* 0x0000000806007c0c */ /* 0x000fe20008706670 */
[----:B------:R-:W-:Y:S01]  /*3e70*/  UISETP.NE.U32.AND UP0, UPT, UR4, 0x1, UPT ;  /* 0x000000010400788c */ /* 0x000fe2000bf05070 */
[----:B------:R-:W-:Y:S01]  /*3e80*/  SHF.R.S32.HI R13, RZ, 0x1f, R12 ;  /* 0x0000001fff0d7819 */ /* 0x000fe2000001140c */
[----:B------:R-:W-:-:S02]  /*3e90*/  UISETP.LT.U32.AND UP1, UPT, UR39, 0x2, UP1 ;  /* 0x000000022700788c */ /* 0x000fc40008f21070 */
[----:B------:R-:W-:Y:S01]  /*3ea0*/  UISETP.GT.U32.AND UP0, UPT, UR39, 0x1, !UP0 ;  /* 0x000000012700788c */ /* 0x000fe2000c704070 */
[----:B------:R-:W-:Y:S01]  /*3eb0*/  ULDC.64 UR6, c[0x0][0x5d0] ;  /* 0x0001740000067ab9 */ /* 0x000fe20000000a00 */
[----:B------:R-:W-:Y:S01]  /*3ec0*/  USEL UR5, URZ, 0x1, !UP1 ;  /* 0x000000013f057887 */ /* 0x000fe2000c800000 */
[----:B------:R-:W-:Y:S01]  /*3ed0*/  IMAD R0, R11, UR6, RZ ;  /* 0x000000060b007c24 */ /* 0x000fe2000f8e02ff */
[----:B------:R-:W-:Y:S01]  /*3ee0*/  USEL UR4, URZ, 0x1, !UP0 ;  /* 0x000000013f047887 */ /* 0x000fe2000c000000 */
[C---:B------:R-:W-:Y:S01]  /*3ef0*/  IMAD.WIDE.U32 R4, R19.reuse, UR6, R12 ;  /* 0x0000000613047c25 */ /* 0x040fe2000f8e000c */
[----:B------:R-:W-:Y:S02]  /*3f00*/  ULOP3.LUT UR37, UR37, 0x1, URZ, 0xc0, !UPT ;  /* 0x0000000125257892 */ /* 0x000fe4000f8ec03f */
[----:B------:R-:W-:Y:S01]  /*3f10*/  ULOP3.LUT UR36, UR4, UR36, UR5, 0x96, !UPT ;  /* 0x0000002404247292 */ /* 0x000fe2000f8e9605 */
[----:B------:R-:W-:Y:S02]  /*3f20*/  IMAD R9, R19, UR7, R0 ;  /* 0x0000000713097c24 */ /* 0x000fe4000f8e0200 */
[----:B------:R-:W-:-:S02]  /*3f30*/  IMAD.MOV.U32 R0, RZ, RZ, -0x1 ;  /* 0xffffffffff007424 */ /* 0x000fc400078e00ff */
[----:B------:R-:W-:Y:S02]  /*3f40*/  IMAD.IADD R9, R5, 0x1, R9 ;  /* 0x0000000105097824 */ /* 0x000fe400078e0209 */
[----:B------:R-:W-:Y:S01]  /*3f50*/  IMAD.MOV.U32 R8, RZ, RZ, R4 ;  /* 0x000000ffff087224 */ /* 0x000fe200078e0004 */
[----:B------:R-:W-:Y:S06]  /*3f60*/  @P0 BRA `(.L_x_28) ;  /* 0x0000003000c40947 */ /* 0x000fec0003800000 */
[----:B------:R-:W0:Y:S01]  /*3f70*/  LDC.64 R4, c[0x0][0x5c8] ;  /* 0x00017200ff047b82 */ /* 0x000e220000000a00 */
[----:B-----5:R-:W-:Y:S01]  /*3f80*/  FSETP.NEU.AND P2, PT, R73, RZ, PT ;  /* 0x000000ff4900720b */ /* 0x020fe20003f4d000 */
[----:B------:R-:W-:Y:S01]  /*3f90*/  IMAD.IADD R3, R77, 0x1, -R82 ;  /* 0x000000014d037824 */ /* 0x000fe200078e0a52 */
[----:B------:R-:W-:Y:S01]  /*3fa0*/  BSSY B0, `(.L_x_28) ;  /* 0x000032d000007945 */ /* 0x000fe20003800000 */
[----:B------:R-:W-:-:S03]  /*3fb0*/  IMAD.WIDE R82, R83, 0x100, R22 ;  /* 0x0000010053527825 */ /* 0x000fc600078e0216 */
[----:B------:R-:W-:Y:S01]  /*3fc0*/  ISETP.GT.AND P0, PT, R3, RZ, PT ;  /* 0x000000ff0300720c */ /* 0x000fe20003f04270 */
[----:B------:R-:W-:-:S05]  /*3fd0*/  IMAD.IADD R6, R81, 0x1, -R6 ;  /* 0x0000000151067824 */ /* 0x000fca00078e0a06 */
[----:B------:R-:W-:Y:S01]  /*3fe0*/  ISETP.GT.AND P1, PT, R6, RZ, P0 ;  /* 0x000000ff0600720c */ /* 0x000fe20000724270 */
[-C--:B0-----:R-:W-:Y:S02]  /*3ff0*/  IMAD R7, R83, R4.reuse, RZ ;  /* 0x0000000453077224 */ /* 0x081fe400078e02ff */
[----:B------:R-:W-:-:S04]  /*4000*/  IMAD.WIDE.U32 R88, R82, R4, R8 ;  /* 0x0000000452587225 */ /* 0x000fc800078e0008 */
[----:B------:R-:W-:-:S04]  /*4010*/  IMAD R7, R82, R5, R7 ;  /* 0x0000000552077224 */ /* 0x000fc800078e0207 */
[----:B------:R-:W-:Y:S01]  /*4020*/  IMAD.IADD R97, R89, 0x1, R7 ;  /* 0x0000000159617824 */ /* 0x000fe200078e0207 */
[----:B------:R-:W-:Y:S06]  /*4030*/  @!P2 BRA `(.L_x_29) ;  /* 0x000000240004a947 */ /* 0x000fec0003800000 */
[----:B------:R-:W0:Y:S01]  /*4040*/  LDC.64 R20, c[0x0][0x5b8] ;  /* 0x00016e00ff147b82 */ /* 0x000e220000000a00 */
[----:B------:R-:W-:-:S07]  /*4050*/  ULDC.64 UR4, c[0x0][0x5c0] ;  /* 0x0001700000047ab9 */ /* 0x000fce0000000a00 */
[----:B------:R-:W1:Y:S08]  /*4060*/  LDC.64 R84, c[0x0][0x5b0] ;  /* 0x00016c00ff547b82 */ /* 0x000e700000000a00 */
[----:B------:R-:W2:Y:S01]  /*4070*/  LDC.64 R14, c[0x0][0x5a8] ;  /* 0x00016a00ff0e7b82 */ /* 0x000ea20000000a00 */
[-C--:B0-----:R-:W-:Y:S02]  /*4080*/  IMAD R8, R11, R20.reuse, RZ ;  /* 0x000000140b087224 */ /* 0x081fe400078e02ff */
[----:B------:R-:W-:-:S04]  /*4090*/  IMAD.WIDE.U32 R92, R19, R20, R12 ;  /* 0x00000014135c7225 */ /* 0x000fc800078e000c */
[----:B------:R-:W-:Y:S02]  /*40a0*/  IMAD R95, R19, R21, R8 ;  /* 0x00000015135f7224 */ /* 0x000fe400078e0208 */
[-C--:B-1----:R-:W-:Y:S02]  /*40b0*/  IMAD R7, R83, R84.reuse, RZ ;  /* 0x0000005453077224 */ /* 0x082fe400078e02ff */
[----:B------:R-:W-:Y:S02]  /*40c0*/  IMAD.IADD R91, R93, 0x1, R95 ;  /* 0x000000015d5b7824 */ /* 0x000fe400078e025f */
[----:B------:R-:W-:Y:S02]  /*40d0*/  IMAD.MOV.U32 R90, RZ, RZ, R92 ;  /* 0x000000ffff5a7224 */ /* 0x000fe400078e005c */
[C---:B------:R-:W-:Y:S02]  /*40e0*/  IMAD R101, R82.reuse, R85, R7 ;  /* 0x0000005552657224 */ /* 0x040fe400078e0207 */
[----:B------:R-:W-:-:S04]  /*40f0*/  IMAD.WIDE.U32 R8, R82, R84, R90 ;  /* 0x0000005452087225 */ /* 0x000fc800078e005a */
[----:B------:R-:W-:Y:S01]  /*4100*/  IMAD.IADD R7, R9, 0x1, R101 ;  /* 0x0000000109077824 */ /* 0x000fe200078e0265 */
[----:B--2---:R-:W-:-:S04]  /*4110*/  LEA R10, P2, R8, R14, 0x1 ;  /* 0x0000000e080a7211 */ /* 0x004fc800078408ff */
[----:B------:R-:W-:-:S05]  /*4120*/  LEA.HI.X R11, R8, R15, R7, 0x1, P2 ;  /* 0x0000000f080b7211 */ /* 0x000fca00010f0c07 */
[----:B------:R0:W2:Y:S01]  /*4130*/  @P1 LDG.E.LTC128B.U16 R7, desc[UR44][R10.64] ;  /* 0x0000002c0a071981 */ /* 0x0000a2000c1e1520 */
[----:B------:R-:W-:Y:S01]  /*4140*/  ISETP.GT.AND P3, PT, R3, 0x1, PT ;  /* 0x000000010300780c */ /* 0x000fe20003f64270 */
[----:B------:R-:W-:Y:S01]  /*4150*/  IMAD.WIDE.U32 R86, R82, R84, R12 ;  /* 0x0000005452567225 */ /* 0x000fe200078e000c */
[----:B------:R-:W-:Y:S01]  /*4160*/  BSSY B1, `(.L_x_30) ;  /* 0x0000012000017945 */ /* 0x000fe20003800000 */
[----:B------:R-:W-:Y:S02]  /*4170*/  SHF.L.U64.HI R89, R84, 0x3, R85 ;  /* 0x0000000354597819 */ /* 0x000fe40000010255 */
[----:B------:R-:W-:Y:S02]  /*4180*/  IMAD.IADD R87, R101, 0x1, R87 ;  /* 0x0000000165577824 */ /* 0x000fe400078e0257 */
[----:B------:R-:W-:-:S04]  /*4190*/  IMAD.WIDE.U32 R86, R19, R20, R86 ;  /* 0x0000001413567225 */ /* 0x000fc800078e0056 */
[----:B0-----:R-:W-:Y:S01]  /*41a0*/  IMAD.IADD R11, R95, 0x1, R87 ;  /* 0x000000015f0b7824 */ /* 0x001fe200078e0257 */
[----:B------:R-:W-:-:S04]  /*41b0*/  LEA R10, P4, R86, R14, 0x1 ;  /* 0x0000000e560a7211 */ /* 0x000fc800078808ff */
[----:B------:R-:W-:Y:S01]  /*41c0*/  LEA.HI.X R11, R86, R15, R11, 0x1, P4 ;  /* 0x0000000f560b7211 */ /* 0x000fe200020f0c0b */
[----:B--2---:R-:W-:-:S04]  /*41d0*/  IMAD.U32 R8, R7, 0x10000, RZ ;  /* 0x0001000007087824 */ /* 0x004fc800078e00ff */
[----:B------:R-:W-:Y:S01]  /*41e0*/  FMUL R9, R8, R73 ;  /* 0x0000004908097220 */ /* 0x000fe20000400000 */
[----:B------:R-:W-:-:S03]  /*41f0*/  LEA R8, P2, R88, UR4, 0x1 ;  /* 0x0000000458087c11 */ /* 0x000fc6000f8408ff */
[----:B------:R-:W-:Y:S01]  /*4200*/  FFMA R64, R64, R72, R9 ;  /* 0x0000004840407223 */ /* 0x000fe20000000009 */
[----:B------:R-:W-:Y:S01]  /*4210*/  LEA.HI.X R9, R88, UR5, R97, 0x1, P2 ;  /* 0x0000000558097c11 */ /* 0x000fe200090f0c61 */
[----:B------:R-:W-:Y:S01]  /*4220*/  IMAD.SHL.U32 R88, R84, 0x8, RZ ;  /* 0x0000000854587824 */ /* 0x000fe200078e00ff */
[----:B------:R-:W-:Y:S02]  /*4230*/  ISETP.GT.AND P2, PT, R6, RZ, P3 ;  /* 0x000000ff0600720c */ /* 0x000fe40001f44270 */
[----:B------:R-:W-:-:S05]  /*4240*/  F2FP.BF16.F32.PACK_AB R64, RZ, R64 ;  /* 0x00000040ff40723e */ /* 0x000fca00000010ff */
[----:B------:R0:W-:Y:S06]  /*4250*/  @P1 STG.E.U16 desc[UR44][R8.64], R64 ;  /* 0x0000004008001986 */ /* 0x0001ec000c10152c */
[----:B------:R-:W-:Y:S05]  /*4260*/  @!P2 BRA `(.L_x_31) ;  /* 0x000000000004a947 */ /* 0x000fea0003800000 */
[----:B------:R1:W5:Y:S02]  /*4270*/  LDG.E.LTC128B.U16 R7, desc[UR44][R10.64+0x2] ;  /* 0x0000022c0a077981 */ /* 0x000364000c1e1520 */
.L_x_31:
[----:B------:R-:W-:Y:S05]  /*4280*/  BSYNC B1 ;  /* 0x0000000000017941 */ /* 0x000fea0003800000 */
.L_x_30:
[----:B------:R-:W-:Y:S01]  /*4290*/  IMAD.WIDE.U32 R98, R82, R84, R88 ;  /* 0x0000005452627225 */ /* 0x000fe200078e0058 */
[----:B------:R-:W-:Y:S02]  /*42a0*/  ISETP.GT.AND P1, PT, R6, 0x8, P0 ;  /* 0x000000080600780c */ /* 0x000fe40000724270 */
[C---:B-----5:R-:W-:Y:S01]  /*42b0*/  PRMT R100, R7.reuse, 0x7610, R100 ;  /* 0x0000761007647816 */ /* 0x060fe20000000064 */
[----:B0-----:R-:W-:Y:S01]  /*42c0*/  IMAD.U32 R64, R7, 0x10000, RZ ;  /* 0x0001000007407824 */ /* 0x001fe200078e00ff */
[----:B------:R-:W-:Y:S01]  /*42d0*/  IADD3 R21, P4, R92, R98, RZ ;  /* 0x000000625c157210 */ /* 0x000fe20007f9e0ff */
[----:B------:R-:W-:Y:S02]  /*42e0*/  IMAD.IADD R103, R101, 0x1, R99 ;  /* 0x0000000165677824 */ /* 0x000fe400078e0263 */
[----:B------:R-:W-:Y:S02]  /*42f0*/  FMUL R64, R64, R73 ;  /* 0x0000004940407220 */ /* 0x000fe40000400000 */
[----:B------:R-:W-:-:S02]  /*4300*/  IMAD.X R86, R103, 0x1, R91, P4 ;  /* 0x0000000167567824 */ /* 0x000fc400020e065b */
[----:B------:R-:W-:Y:S01]  /*4310*/  FFMA R65, R65, R72, R64 ;  /* 0x0000004841417223 */ /* 0x000fe20000000040 */
[----:B------:R-:W-:-:S04]  /*4320*/  LEA R64, P4, R21, R14, 0x1 ;  /* 0x0000000e15407211 */ /* 0x000fc800078808ff */
[----:B------:R-:W-:Y:S02]  /*4330*/  F2FP.BF16.F32.PACK_AB R87, RZ, R65 ;  /* 0x00000041ff57723e */ /* 0x000fe400000010ff */
[----:B------:R-:W-:-:S03]  /*4340*/  LEA.HI.X R65, R21, R15, R86, 0x1, P4 ;  /* 0x0000000f15417211 */ /* 0x000fc600020f0c56 */
[----:B------:R0:W-:Y:S04]  /*4350*/  @P2 STG.E.U16 desc[UR44][R8.64+0x2], R87 ;  /* 0x0000025708002986 */ /* 0x0001e8000c10152c */
[----:B------:R2:W3:Y:S01]  /*4360*/  @P1 LDG.E.LTC128B.U16 R100, desc[UR44][R64.64] ;  /* 0x0000002c40641981 */ /* 0x0004e2000c1e1520 */
[----:B------:R-:W-:Y:S01]  /*4370*/  IMAD.SHL.U32 R7, R74, 0x2, RZ ;  /* 0x000000024a077824 */ /* 0x000fe200078e00ff */
[----:B------:R-:W-:Y:S01]  /*4380*/  IADD3 R96, P2, R12, R98, RZ ;  /* 0x000000620c607210 */ /* 0x000fe20007f5e0ff */
[----:B------:R-:W-:Y:S04]  /*4390*/  BSSY B1, `(.L_x_32) ;  /* 0x0000011000017945 */ /* 0x000fe80003800000 */
[----:B------:R-:W-:Y:S01]  /*43a0*/  IMAD.X R97, R13, 0x1, R103, P2 ;  /* 0x000000010d617824 */ /* 0x000fe200010e0667 */
[----:B------:R-:W-:Y:S01]  /*43b0*/  ISETP.GT.AND P2, PT, R6, 0x8, P3 ;  /* 0x000000080600780c */ /* 0x000fe20001f44270 */
[----:B------:R-:W-:-:S04]  /*43c0*/  IMAD.WIDE.U32 R96, R19, R20, R96 ;  /* 0x0000001413607225 */ /* 0x000fc800078e0060 */
[----:B------:R-:W-:Y:S01]  /*43d0*/  IMAD.IADD R97, R95, 0x1, R97 ;  /* 0x000000015f617824 */ /* 0x000fe200078e0261 */
[----:B--2---:R-:W-:-:S04]  /*43e0*/  LEA R64, P5, R96, R14, 0x1 ;  /* 0x0000000e60407211 */ /* 0x004fc800078a08ff */
[----:B------:R-:W-:Y:S01]  /*43f0*/  LEA.HI.X R65, R96, R15, R97, 0x1, P5 ;  /* 0x0000000f60417211 */ /* 0x000fe200028f0c61 */
[----:B---3--:R-:W-:-:S04]  /*4400*/  IMAD.U32 R86, R100, 0x10000, RZ ;  /* 0x0001000064567824 */ /* 0x008fc800078e00ff */
[----:B------:R-:W-:Y:S01]  /*4410*/  FMUL R21, R86, R73 ;  /* 0x0000004956157220 */ /* 0x000fe20000400000 */
[----:B------:R-:W-:-:S03]  /*4420*/  IADD3 R86, P4, R7, R8, RZ ;  /* 0x0000000807567210 */ /* 0x000fc60007f9e0ff */
[----:B------:R-:W-:Y:S01]  /*4430*/  FFMA R66, R66, R72, R21 ;  /* 0x0000004842427223 */ /* 0x000fe20000000015 */
[----:B------:R-:W-:-:S04]  /*4440*/  SHF.L.U64.HI R21, R74, 0x1, R75 ;  /* 0x000000014a157819 */ /* 0x000fc8000001024b */
[----:B------:R-:W-:Y:S01]  /*4450*/  F2FP.BF16.F32.PACK_AB R66, RZ, R66 ;  /* 0x00000042ff42723e */ /* 0x000fe200000010ff */
[----:B0-----:R-:W-:-:S05]  /*4460*/  IMAD.X R87, R21, 0x1, R9, P4 ;  /* 0x0000000115577824 */ /* 0x001fca00020e0609 */
[----:B------:R0:W-:Y:S01]  /*4470*/  @P1 STG.E.U16 desc[UR44][R86.64], R66 ;  /* 0x0000004256001986 */ /* 0x0001e2000c10152c */
[----:B------:R-:W-:Y:S05]  /*4480*/  @!P2 BRA `(.L_x_33) ;  /* 0x000000000004a947 */ /* 0x000fea0003800000 */
[----:B------:R2:W5:Y:S02]  /*4490*/  LDG.E.LTC128B.U16 R100, desc[UR44][R64.64+0x2] ;  /* 0x0000022c40647981 */ /* 0x000564000c1e1520 */
.L_x_33:
[----:B------:R-:W-:Y:S05]  /*44a0*/  BSYNC B1 ;  /* 0x0000000000017941 */ /* 0x000fea0003800000 */
.L_x_32:
[----:B0----5:R-:W-:Y:S01]  /*44b0*/  IMAD.U32 R66, R100, 0x10000, RZ ;  /* 0x0001000064427824 */ /* 0x021fe200078e00ff */
[----:B------:R-:W-:Y:S01]  /*44c0*/  ISETP.GT.AND P1, PT, R3, 0x8, PT ;  /* 0x000000080300780c */ /* 0x000fe20003f24270 */
[----:B------:R-:W-:Y:S01]  /*44d0*/  BSSY B1, `(.L_x_34) ;  /* 0x000000c000017945 */ /* 0x000fe20003800000 */
[----:B------:R-:W-:Y:S02]  /*44e0*/  IMAD R99, R85, 0x78, RZ ;  /* 0x0000007855637824 */ /* 0x000fe400078e02ff */
[----:B------:R-:W-:Y:S01]  /*44f0*/  FMUL R66, R66, R73 ;  /* 0x0000004942427220 */ /* 0x000fe20000400000 */
[----:B------:R-:W-:-:S03]  /*4500*/  ISETP.GT.AND P4, PT, R6, RZ, P1 ;  /* 0x000000ff0600720c */ /* 0x000fc60000f84270 */
[----:B------:R-:W-:Y:S01]  /*4510*/  FFMA R66, R67, R72, R66 ;  /* 0x0000004843427223 */ /* 0x000fe20000000042 */
[----:B------:R-:W-:-:S04]  /*4520*/  IMAD.MOV.U32 R67, RZ, RZ, R103 ;  /* 0x000000ffff437224 */ /* 0x000fc800078e0067 */
[----:B------:R-:W-:-:S04]  /*4530*/  F2FP.BF16.F32.PACK_AB R66, RZ, R66 ;  /* 0x00000042ff42723e */ /* 0x000fc800000010ff */
[----:B------:R-:W-:Y:S01]  /*4540*/  PRMT R96, R66, 0x7610, R96 ;  /* 0x0000761042607816 */ /* 0x000fe20000000060 */
[----:B------:R-:W-:-:S04]  /*4550*/  IMAD.MOV.U32 R66, RZ, RZ, R98 ;  /* 0x000000ffff427224 */ /* 0x000fc800078e0062 */
[----:B------:R0:W-:Y:S01]  /*4560*/  @P2 STG.E.U16 desc[UR44][R86.64+0x2], R96 ;  /* 0x0000026056002986 */ /* 0x0001e2000c10152c */
[----:B------:R-:W-:Y:S05]  /*4570*/  @!P4 BRA `(.L_x_35) ;  /* 0x000000000004c947 */ /* 0x000fea0003800000 */
[----:B------:R3:W5:Y:S02]  /*4580*/  LDG.E.LTC128B.U16 R100, desc[UR44][R10.64+0x10] ;  /* 0x0000102c0a647981 */ /* 0x000764000c1e1520 */
.L_x_35:
[----:B------:R-:W-:Y:S05]  /*4590*/  BSYNC B1 ;  /* 0x0000000000017941 */ /* 0x000fea0003800000 */
.L_x_34:
[----:B0----5:R-:W-:Y:S01]  /*45a0*/  IMAD.U32 R96, R100, 0x10000, RZ ;  /* 0x0001000064607824 */ /* 0x021fe200078e00ff */
[----:B------:R-:W-:Y:S01]  /*45b0*/  BSSY B1, `(.L_x_36) ;  /* 0x000000d000017945 */ /* 0x000fe20003800000 */
[----:B------:R-:W-:-:S04]  /*45c0*/  IMAD.WIDE.U32 R66, R84, 0x78, R66 ;  /* 0x0000007854427825 */ /* 0x000fc800078e0042 */
[----:B------:R-:W-:Y:S01]  /*45d0*/  FMUL R85, R96, R73 ;  /* 0x0000004960557220 */ /* 0x000fe20000400000 */
[----:B------:R-:W-:Y:S01]  /*45e0*/  IMAD.IADD R103, R67, 0x1, R99 ;  /* 0x0000000143677824 */ /* 0x000fe200078e0263 */
[----:B------:R-:W-:Y:S02]  /*45f0*/  IADD3 R96, P2, P5, R92, R66, R88 ;  /* 0x000000425c607210 */ /* 0x000fe40007d5e058 */
[----:B------:R-:W-:Y:S02]  /*4600*/  FFMA R85, R68, R72, R85 ;  /* 0x0000004844557223 */ /* 0x000fe40000000055 */
[----:B------:R-:W-:-:S03]  /*4610*/  IADD3.X R97, R91, R103, R89, P2, P5 ;  /* 0x000000675b617210 */ /* 0x000fc600017ea459 */
[----:B------:R-:W-:Y:S02]  /*4620*/  F2FP.BF16.F32.PACK_AB R85, RZ, R85 ;  /* 0x00000055ff55723e */ /* 0x000fe400000010ff */
[----:B------:R-:W-:-:S03]  /*4630*/  ISETP.GT.AND P2, PT, R3, 0x9, PT ;  /* 0x000000090300780c */ /* 0x000fc60003f44270 */
[----:B------:R0:W-:Y:S01]  /*4640*/  @P4 STG.E.U16 desc[UR44][R8.64+0x10], R85 ;  /* 0x0000105508004986 */ /* 0x0001e2000c10152c */
[----:B------:R-:W-:-:S13]  /*4650*/  ISETP.GT.AND P5, PT, R6, RZ, P2 ;  /* 0x000000ff0600720c */ /* 0x000fda00017a4270 */
[----:B0-----:R-:W-:Y:S05]  /*4660*/  @!P5 BRA `(.L_x_37) ;  /* 0x000000000004d947 */ /* 0x001fea0003800000 */
[----:B------:R0:W5:Y:S02]  /*4670*/  LDG.E.LTC128B.U16 R100, desc[UR44][R10.64+0x12] ;  /* 0x0000122c0a647981 */ /* 0x000164000c1e1520 */
.L_x_37:
[----:B------:R-:W-:Y:S05]  /*4680*/  BSYNC B1 ;  /* 0x0000000000017941 */ /* 0x000fea0003800000 */
.L_x_36:
[----:B-----5:R-:W-:Y:S01]  /*4690*/  IMAD.U32 R68, R100, 0x10000, RZ ;  /* 0x0001000064447824 */ /* 0x020fe200078e00ff */
[----:B------:R-:W-:Y:S01]  /*46a0*/  ISETP.GT.AND P4, PT, R6, 0x8, P1 ;  /* 0x000000080600780c */ /* 0x000fe20000f84270 */
[----:B------:R-:W-:Y:S02]  /*46b0*/  BSSY B1, `(.L_x_38) ;  /* 0x0000007000017945 */ /* 0x000fe40003800000 */
[----:B------:R-:W-:-:S04]  /*46c0*/  FMUL R68, R68, R73 ;  /* 0x0000004944447220 */ /* 0x000fc80000400000 */
[----:B------:R-:W-:-:S05]  /*46d0*/  FFMA R68, R69, R72, R68 ;  /* 0x0000004845447223 */ /* 0x000fca0000000044 */
[----:B------:R-:W-:-:S05]  /*46e0*/  F2FP.BF16.F32.PACK_AB R68, RZ, R68 ;  /* 0x00000044ff44723e */ /* 0x000fca00000010ff */
[----:B------:R4:W-:Y:S01]  /*46f0*/  @P5 STG.E.U16 desc[UR44][R8.64+0x12], R68 ;  /* 0x0000124408005986 */ /* 0x0009e2000c10152c */
[----:B------:R-:W-:Y:S05]  /*4700*/  @!P4 BRA `(.L_x_39) ;  /* 0x000000000004c947 */ /* 0x000fea0003800000 */
[----:B------:R0:W5:Y:S02]  /*4710*/  LDG.E.LTC128B.U16 R100, desc[UR44][R64.64+0x10] ;  /* 0x0000102c40647981 */ /* 0x000164000c1e1520 */
.L_x_39:
[----:B------:R-:W-:Y:S05]  /*4720*/  BSYNC B1 ;  /* 0x0000000000017941 */ /* 0x000fea0003800000 */
.L_x_38:
[----:B----45:R-:W-:Y:S01]  /*4730*/  IMAD.U32 R68, R100, 0x10000, RZ ;  /* 0x0001000064447824 */ /* 0x030fe200078e00ff */
        /* <DEDUP_REMOVED lines=8> */
.L_x_41:
[----:B------:R-:W-:Y:S05]  /*47c0*/  BSYNC B1 ;  /* 0x0000000000017941 */ /* 0x000fea0003800000 */
.L_x_40:
[----:B-----5:R-:W-:Y:S01]  /*47d0*/  IMAD.U32 R68, R100, 0x10000, RZ ;  /* 0x0001000064447824 */ /* 0x020fe200078e00ff */
[----:B------:R-:W-:-:S03]  /*47e0*/  IADD3 R67, P4, R92, R66, RZ ;  /* 0x000000425c437210 */ /* 0x000fc60007f9e0ff */
[----:B------:R-:W-:Y:S02]  /*47f0*/  FMUL R68, R68, R73 ;  /* 0x0000004944447220 */ /* 0x000fe40000400000 */
[----:B------:R-:W-:Y:S01]  /*4800*/  IMAD.X R90, R103, 0x1, R91, P4 ;  /* 0x00000001675a7824 */ /* 0x000fe200020e065b */
[----:B------:R-:W-:Y:S01]  /*4810*/  LEA R66, P4, R67, R14, 0x1 ;  /* 0x0000000e43427211 */ /* 0x000fe200078808ff */
[----:B------:R-:W-:-:S03]  /*4820*/  FFMA R68, R71, R72, R68 ;  /* 0x0000004847447223 */ /* 0x000fc60000000044 */
[----:B------:R-:W-:Y:S02]  /*4830*/  LEA.HI.X R67, R67, R15, R90, 0x1, P4 ;  /* 0x0000000f43437211 */ /* 0x000fe400020f0c5a */
[----:B------:R-:W-:-:S04]  /*4840*/  F2FP.BF16.F32.PACK_AB R68, RZ, R68 ;  /* 0x00000044ff44723e */ /* 0x000fc800000010ff */
[----:B----4-:R-:W-:-:S05]  /*4850*/  PRMT R69, R68, 0x7610, R69 ;  /* 0x0000761044457816 */ /* 0x010fca0000000045 */
[----:B------:R4:W-:Y:S01]  /*4860*/  @P5 STG.E.U16 desc[UR44][R86.64+0x12], R69 ;  /* 0x0000124556005986 */ /* 0x0009e2000c10152c */
[----:B------:R-:W-:-:S13]  /*4870*/  ISETP.GT.AND P5, PT, R6, 0x80, P0 ;  /* 0x000000800600780c */ /* 0x000fda00007a4270 */
[----:B------:R1:W2:Y:S01]  /*4880*/  @P5 LDG.E.LTC128B.U16 R100, desc[UR44][R66.64] ;  /* 0x0000002c42645981 */ /* 0x0002a2000c1e1520 */
[----:B------:R-:W-:Y:S01]  /*4890*/  IMAD.WIDE.U32 R70, R84, 0x78, R88 ;  /* 0x0000007854467825 */ /* 0x000fe200078e0058 */
[----:B------:R-:W-:Y:S03]  /*48a0*/  BSSY B1, `(.L_x_42) ;  /* 0x0000016000017945 */ /* 0x000fe60003800000 */
[----:B------:R-:W-:Y:S02]  /*48b0*/  IMAD.IADD R91, R99, 0x1, R71 ;  /* 0x00000001635b7824 */ /* 0x000fe400078e0247 */
[----:B------:R-:W-:Y:S02]  /*48c0*/  IMAD.MOV.U32 R90, RZ, RZ, R70 ;  /* 0x000000ffff5a7224 */ /* 0x000fe400078e0046 */
[----:B------:R-:W-:Y:S02]  /*48d0*/  IMAD R99, R5, 0xf0, RZ ;  /* 0x000000f005637824 */ /* 0x000fe400078e02ff */
[----:B----4-:R-:W-:-:S03]  /*48e0*/  IMAD.WIDE.U32 R68, R82, R84, R90 ;  /* 0x0000005452447225 */ /* 0x010fc600078e005a */
[----:B------:R-:W-:-:S04]  /*48f0*/  IADD3 R68, P4, R12, R68, RZ ;  /* 0x000000440c447210 */ /* 0x000fc80007f9e0ff */
[----:B------:R-:W-:-:S03]  /*4900*/  IADD3.X R69, R13, R101, R69, P4, !PT ;  /* 0x000000650d457210 */ /* 0x000fc600027fe445 */
[----:B------:R-:W-:-:S04]  /*4910*/  IMAD.WIDE.U32 R68, R19, R20, R68 ;  /* 0x0000001413447225 */ /* 0x000fc800078e0044 */
[----:B------:R-:W-:Y:S01]  /*4920*/  IMAD.IADD R5, R95, 0x1, R69 ;  /* 0x000000015f057824 */ /* 0x000fe200078e0245 */
[----:B-1----:R-:W-:-:S04]  /*4930*/  LEA R66, P4, R68, R14, 0x1 ;  /* 0x0000000e44427211 */ /* 0x002fc800078808ff */
[----:B------:R-:W-:Y:S02]  /*4940*/  LEA.HI.X R67, R68, R15, R5, 0x1, P4 ;  /* 0x0000000f44437211 */ /* 0x000fe400020f0c05 */
[----:B------:R-:W-:Y:S01]  /*4950*/  ISETP.GT.AND P4, PT, R6, 0x80, P3 ;  /* 0x000000800600780c */ /* 0x000fe20001f84270 */
[----:B--2---:R-:W-:-:S04]  /*4960*/  IMAD.U32 R92, R100, 0x10000, RZ ;  /* 0x00010000645c7824 */ /* 0x004fc800078e00ff */
[----:B------:R-:W-:Y:S01]  /*4970*/  FMUL R85, R92, R73 ;  /* 0x000000495c557220 */ /* 0x000fe20000400000 */
[----:B------:R-:W-:-:S04]  /*4980*/  IMAD.WIDE.U32 R92, R4, 0xf0, R86 ;  /* 0x000000f0045c7825 */ /* 0x000fc800078e0056 */
[----:B------:R-:W-:Y:S01]  /*4990*/  FFMA R85, R56, R72, R85 ;  /* 0x0000004838557223 */ /* 0x000fe20000000055 */
[----:B------:R-:W-:Y:S02]  /*49a0*/  IMAD.IADD R69, R93, 0x1, R99 ;  /* 0x000000015d457824 */ /* 0x000fe400078e0263 */
[----:B------:R-:W-:Y:S02]  /*49b0*/  @P5 IMAD.MOV.U32 R68, RZ, RZ, R92 ;  /* 0x000000ffff445224 */ /* 0x000fe400078e005c */
[----:B------:R-:W-:-:S05]  /*49c0*/  F2FP.BF16.F32.PACK_AB R85, RZ, R85 ;  /* 0x00000055ff55723e */ /* 0x000fca00000010ff */
[----:B------:R1:W-:Y:S01]  /*49d0*/  @P5 STG.E.U16 desc[UR44][R68.64], R85 ;  /* 0x0000005544005986 */ /* 0x0003e2000c10152c */
[----:B------:R-:W-:Y:S05]  /*49e0*/  @!P4 BRA `(.L_x_43) ;  /* 0x000000000004c947 */ /* 0x000fea0003800000 */
[----:B------:R2:W5:Y:S02]  /*49f0*/  LDG.E.LTC128B.U16 R100, desc[UR44][R66.64+0x2] ;  /* 0x0000022c42647981 */ /* 0x000564000c1e1520 */
.L_x_43:
[----:B------:R-:W-:Y:S05]  /*4a00*/  BSYNC B1 ;  /* 0x0000000000017941 */ /* 0x000fea0003800000 */
.L_x_42:
[----:B-----5:R-:W-:Y:S01]  /*4a10*/  IMAD.U32 R56, R100, 0x10000, RZ ;  /* 0x0001000064387824 */ /* 0x020fe200078e00ff */
[----:B------:R-:W-:Y:S01]  /*4a20*/  IADD3 R70, P5, R88, R70, RZ ;  /* 0x0000004658467210 */ /* 0x000fe20007fbe0ff */
[----:B-1----:R-:W-:Y:S01]  /*4a30*/  @P4 IMAD.MOV.U32 R85, RZ, RZ, R69 ;  /* 0x000000ffff554224 */ /* 0x002fe200078e0045 */
[----:B------:R-:W-:Y:S01]  /*4a40*/  ISETP.GT.AND P0, PT, R6, 0x88, P0 ;  /* 0x000000880600780c */ /* 0x000fe20000704270 */
[----:B------:R-:W-:Y:S01]  /*4a50*/  FMUL R56, R56, R73 ;  /* 0x0000004938387220 */ /* 0x000fe20000400000 */
[----:B------:R-:W-:Y:S01]  /*4a60*/  BSSY B1, `(.L_x_44) ;  /* 0x000000d000017945 */ /* 0x000fe20003800000 */
[----:B------:R-:W-:Y:S02]  /*4a70*/  IMAD.X R71, R91, 0x1, R89, P5 ;  /* 0x000000015b477824 */ /* 0x000fe400028e0659 */
[----:B------:R-:W-:Y:S01]  /*4a80*/  FFMA R56, R57, R72, R56 ;  /* 0x0000004839387223 */ /* 0x000fe20000000038 */
[----:B------:R-:W-:-:S04]  /*4a90*/  IMAD.WIDE.U32 R82, R82, R84, R70 ;  /* 0x0000005452527225 */ /* 0x000fc800078e0046 */
[----:B------:R-:W-:Y:S01]  /*4aa0*/  F2FP.BF16.F32.PACK_AB R56, RZ, R56 ;  /* 0x00000038ff38723e */ /* 0x000fe200000010ff */
[----:B------:R-:W-:Y:S01]  /*4ab0*/  @P4 IMAD.MOV.U32 R84, RZ, RZ, R92 ;  /* 0x000000ffff544224 */ /* 0x000fe200078e005c */
[----:B------:R-:W-:Y:S02]  /*4ac0*/  IADD3 R70, P5, R12, R82, RZ ;  /* 0x000000520c467210 */ /* 0x000fe40007fbe0ff */
[----:B------:R-:W-:-:S05]  /*4ad0*/  PRMT R5, R56, 0x7610, R5 ;  /* 0x0000761038057816 */ /* 0x000fca0000000005 */
[----:B------:R1:W-:Y:S01]  /*4ae0*/  @P4 STG.E.U16 desc[UR44][R84.64+0x2], R5 ;  /* 0x0000020554004986 */ /* 0x0003e2000c10152c */
[----:B------:R-:W-:-:S04]  /*4af0*/  LEA R56, P4, R96, R14, 0x1 ;  /* 0x0000000e60387211 */ /* 0x000fc800078808ff */
[----:B------:R-:W-:Y:S01]  /*4b00*/  LEA.HI.X R57, R96, R15, R97, 0x1, P4 ;  /* 0x0000000f60397211 */ /* 0x000fe200020f0c61 */
[----:B------:R-:W-:Y:S08]  /*4b10*/  @!P0 BRA `(.L_x_45) ;  /* 0x0000000000048947 */ /* 0x000ff00003800000 */
[----:B------:R4:W5:Y:S02]  /*4b20*/  LDG.E.LTC128B.U16 R100, desc[UR44][R56.64] ;  /* 0x0000002c38647981 */ /* 0x000964000c1e1520 */
.L_x_45:
[----:B------:R-:W-:Y:S05]  /*4b30*/  BSYNC B1 ;  /* 0x0000000000017941 */ /* 0x000fea0003800000 */
.L_x_44:
[----:B-----5:R-:W-:Y:S01]  /*4b40*/  IMAD.U32 R12, R100, 0x10000, RZ ;  /* 0x00010000640c7824 */ /* 0x020fe200078e00ff */
[----:B------:R-:W-:Y:S01]  /*4b50*/  IADD3.X R71, R13, R101, R83, P5, !PT ;  /* 0x000000650d477210 */ /* 0x000fe20002ffe453 */
[----:B------:R-:W-:Y:S01]  /*4b60*/  BSSY B1, `(.L_x_46) ;  /* 0x000000e000017945 */ /* 0x000fe20003800000 */
[----:B------:R-:W-:Y:S01]  /*4b70*/  ISETP.GT.AND P3, PT, R6, 0x88, P3 ;  /* 0x000000880600780c */ /* 0x000fe20001f64270 */
[----:B-1----:R-:W-:Y:S01]  /*4b80*/  FMUL R5, R12, R73 ;  /* 0x000000490c057220 */ /* 0x002fe20000400000 */
[----:B------:R-:W-:Y:S01]  /*4b90*/  IADD3 R12, P4, R7, R92, RZ ;  /* 0x0000005c070c7210 */ /* 0x000fe20007f9e0ff */
[----:B----4-:R-:W-:-:S04]  /*4ba0*/  IMAD.WIDE.U32 R56, R19, R20, R70 ;  /* 0x0000001413387225 */ /* 0x010fc800078e0046 */
[----:B------:R-:W-:Y:S01]  /*4bb0*/  FFMA R5, R58, R72, R5 ;  /* 0x000000483a057223 */ /* 0x000fe20000000005 */
[----:B------:R-:W-:Y:S01]  /*4bc0*/  IMAD.X R13, R69, 0x1, R21, P4 ;  /* 0x00000001450d7824 */ /* 0x000fe200020e0615 */
[----:B------:R-:W-:Y:S01]  /*4bd0*/  LEA R14, P5, R56, R14, 0x1 ;  /* 0x0000000e380e7211 */ /* 0x000fe200078a08ff */
[----:B------:R-:W-:Y:S02]  /*4be0*/  IMAD.IADD R95, R95, 0x1, R57 ;  /* 0x000000015f5f7824 */ /* 0x000fe400078e0239 */
[----:B------:R-:W-:-:S03]  /*4bf0*/  F2FP.BF16.F32.PACK_AB R5, RZ, R5 ;  /* 0x00000005ff05723e */ /* 0x000fc600000010ff */
[----:B------:R-:W-:Y:S02]  /*4c00*/  LEA.HI.X R15, R56, R15, R95, 0x1, P5 ;  /* 0x0000000f380f7211 */ /* 0x000fe400028f0c5f */
[----:B------:R1:W-:Y:S01]  /*4c10*/  @P0 STG.E.U16 desc[UR44][R12.64], R5 ;  /* 0x000000050c000986 */ /* 0x0003e2000c10152c */
[----:B------:R-:W-:Y:S05]  /*4c20*/  @!P3 BRA `(.L_x_47) ;  /* 0x000000000004b947 */ /* 0x000fea0003800000 */
[----:B------:R4:W5:Y:S02]  /*4c30*/  LDG.E.LTC128B.U16 R100, desc[UR44][R14.64+0x2] ;  /* 0x0000022c0e647981 */ /* 0x000964000c1e1520 */
.L_x_47:
[----:B------:R-:W-:Y:S05]  /*4c40*/  BSYNC B1 ;  /* 0x0000000000017941 */ /* 0x000fea0003800000 */
.L_x_46:
        /* <DEDUP_REMOVED lines=9> */
.L_x_49:
[----:B------:R-:W-:Y:S05]  /*4ce0*/  BSYNC B1 ;  /* 0x0000000000017941 */ /* 0x000fea0003800000 */
.L_x_48:
[----:B0----5:R-:W-:Y:S01]  /*4cf0*/  IMAD.U32 R20, R100, 0x10000, RZ ;  /* 0x0001000064147824 */ /* 0x021fe200078e00ff */
[----:B------:R-:W-:Y:S01]  /*4d00*/  ISETP.GT.AND P3, PT, R6, 0x80, P2 ;  /* 0x000000800600780c */ /* 0x000fe20001764270 */
[----:B------:R-:W-:Y:S01]  /*4d10*/  @P0 IMAD.MOV.U32 R56, RZ, RZ, R92 ;  /* 0x000000ffff380224 */ /* 0x000fe200078e005c */
[----:B------:R-:W-:Y:S01]  /*4d20*/  BSSY B1, `(.L_x_50) ;  /* 0x0000008000017945 */ /* 0x000fe20003800000 */
[----:B-1----:R-:W-:Y:S01]  /*4d30*/  FMUL R5, R20, R73 ;  /* 0x0000004914057220 */ /* 0x002fe20000400000 */
[----:B------:R-:W-:-:S03]  /*4d40*/  @P0 IMAD.MOV.U32 R57, RZ, RZ, R69 ;  /* 0x000000ffff390224 */ /* 0x000fc600078e0045 */
[----:B------:R-:W-:-:S05]  /*4d50*/  FFMA R5, R60, R72, R5 ;  /* 0x000000483c057223 */ /* 0x000fca0000000005 */
[----:B------:R-:W-:-:S05]  /*4d60*/  F2FP.BF16.F32.PACK_AB R5, RZ, R5 ;  /* 0x00000005ff05723e */ /* 0x000fca00000010ff */
[----:B------:R0:W-:Y:S01]  /*4d70*/  @P0 STG.E.U16 desc[UR44][R56.64+0x10], R5 ;  /* 0x0000100538000986 */ /* 0x0001e2000c10152c */
[----:B------:R-:W-:Y:S05]  /*4d80*/  @!P3 BRA `(.L_x_51) ;  /* 0x000000000004b947 */ /* 0x000fea0003800000 */
[----:B------:R1:W5:Y:S02]  /*4d90*/  LDG.E.LTC128B.U16 R100, desc[UR44][R66.64+0x12] ;  /* 0x0000122c42647981 */ /* 0x000364000c1e1520 */
.L_x_51:
[----:B------:R-:W-:Y:S05]  /*4da0*/  BSYNC B1 ;  /* 0x0000000000017941 */ /* 0x000fea0003800000 */
.L_x_50:
[----:B-----5:R-:W-:Y:S01]  /*4db0*/  IMAD.U32 R20, R100, 0x10000, RZ ;  /* 0x0001000064147824 */ /* 0x020fe200078e00ff */
[----:B------:R-:W-:Y:S01]  /*4dc0*/  ISETP.GT.AND P1, PT, R6, 0x88, P1 ;  /* 0x000000880600780c */ /* 0x000fe20000f24270 */
[----:B------:R-:W-:Y:S01]  /*4dd0*/  @P3 IMAD.MOV.U32 R68, RZ, RZ, R92 ;  /* 0x000000ffff443224 */ /* 0x000fe200078e005c */
[----:B------:R-:W-:Y:S01]  /*4de0*/  BSSY B1, `(.L_x_52) ;  /* 0x0000007000017945 */ /* 0x000fe20003800000 */
[----:B------:R-:W-:-:S04]  /*4df0*/  FMUL R20, R20, R73 ;  /* 0x0000004914147220 */ /* 0x000fc80000400000 */
[----:B------:R-:W-:-:S05]  /*4e00*/  FFMA R20, R61, R72, R20 ;  /* 0x000000483d147223 */ /* 0x000fca0000000014 */
[----:B------:R-:W-:-:S05]  /*4e10*/  F2FP.BF16.F32.PACK_AB R20, RZ, R20 ;  /* 0x00000014ff14723e */ /* 0x000fca00000010ff */
[----:B------:R0:W-:Y:S01]  /*4e20*/  @P3 STG.E.U16 desc[UR44][R68.64+0x12], R20 ;  /* 0x0000121444003986 */ /* 0x0001e2000c10152c */
[----:B------:R-:W-:Y:S05]  /*4e30*/  @!P1 BRA `(.L_x_53) ;  /* 0x0000000000049947 */ /* 0x000fea0003800000 */
[----:B------:R0:W5:Y:S02]  /*4e40*/  LDG.E.LTC128B.U16 R100, desc[UR44][R14.64+0x10] ;  /* 0x0000102c0e647981 */ /* 0x000164000c1e1520 */
.L_x_53:
[----:B------:R-:W-:Y:S05]  /*4e50*/  BSYNC B1 ;  /* 0x0000000000017941 */ /* 0x000fea0003800000 */
.L_x_52:
[----:B0----5:R-:W-:Y:S01]  /*4e60*/  IMAD.U32 R20, R100, 0x10000, RZ ;  /* 0x0001000064147824 */ /* 0x021fe200078e00ff */
        /* <DEDUP_REMOVED lines=8> */
.L_x_55:
[----:B------:R-:W-:Y:S05]  /*4ef0*/  BSYNC B1 ;  /* 0x0000000000017941 */ /* 0x000fea0003800000 */
.L_x_54:
[----:B-----5:R-:W-:Y:S01]  /*4f00*/  IMAD.U32 R20, R100, 0x10000, RZ ;  /* 0x0001000064147824 */ /* 0x020fe200078e00ff */
[----:B------:R-:W-:Y:S01]  /*4f10*/  ISETP.GT.AND P3, PT, R3, 0x10, PT ;  /* 0x000000100300780c */ /* 0x000fe20003f64270 */
[----:B------:R-:W-:Y:S02]  /*4f20*/  BSSY B1, `(.L_x_56) ;  /* 0x0000008000017945 */ /* 0x000fe40003800000 */
[----:B------:R-:W-:Y:S01]  /*4f30*/  FMUL R20, R20, R73 ;  /* 0x0000004914147220 */ /* 0x000fe20000400000 */
[----:B------:R-:W-:-:S03]  /*4f40*/  ISETP.GT.AND P0, PT, R6, RZ, P3 ;  /* 0x000000ff0600720c */ /* 0x000fc60001f04270 */
[----:B------:R-:W-:-:S05]  /*4f50*/  FFMA R20, R63, R72, R20 ;  /* 0x000000483f147223 */ /* 0x000fca0000000014 */
[----:B------:R-:W-:-:S05]  /*4f60*/  F2FP.BF16.F32.PACK_AB R20, RZ, R20 ;  /* 0x00000014ff14723e */ /* 0x000fca00000010ff */
[----:B------:R0:W-:Y:S01]  /*4f70*/  @P2 STG.E.U16 desc[UR44][R12.64+0x12], R20 ;  /* 0x000012140c002986 */ /* 0x0001e2000c10152c */
[----:B------:R-:W-:Y:S05]  /*4f80*/  @!P0 BRA `(.L_x_57) ;  /* 0x0000000000048947 */ /* 0x000fea0003800000 */
[----:B------:R0:W5:Y:S02]  /*4f90*/  LDG.E.LTC128B.U16 R100, desc[UR44][R10.64+0x20] ;  /* 0x0000202c0a647981 */ /* 0x000164000c1e1520 */
.L_x_57:
[----:B------:R-:W-:Y:S05]  /*4fa0*/  BSYNC B1 ;  /* 0x0000000000017941 */ /* 0x000fea0003800000 */
.L_x_56:
[----:B0----5:R-:W-:Y:S01]  /*4fb0*/  IMAD.U32 R12, R100, 0x10000, RZ ;  /* 0x00010000640c7824 */ /* 0x021fe200078e00ff */
        /* <DEDUP_REMOVED lines=9> */
.L_x_59:
[----:B------:R-:W-:Y:S05]  /*5050*/  BSYNC B1 ;  /* 0x0000000000017941 */ /* 0x000fea0003800000 */
.L_x_58:
        /* <DEDUP_REMOVED lines=9> */
.L_x_61:
[----:B------:R-:W-:Y:S05]  /*50f0*/  BSYNC B1 ;  /* 0x0000000000017941 */ /* 0x000fea0003800000 */
.L_x_60:
        /* <DEDUP_REMOVED lines=9> */
.L_x_63:
[----:B------:R-:W-:Y:S05]  /*5190*/  BSYNC B1 ;  /* 0x0000000000017941 */ /* 0x000fea0003800000 */
.L_x_62:
        /* <DEDUP_REMOVED lines=10> */
.L_x_65:
[----:B------:R-:W-:Y:S05]  /*5240*/  BSYNC B1 ;  /* 0x0000000000017941 */ /* 0x000fea0003800000 */
.L_x_64:
        /* <DEDUP_REMOVED lines=10> */
.L_x_67:
[----:B------:R-:W-:Y:S05]  /*52f0*/  BSYNC B1 ;  /* 0x0000000000017941 */ /* 0x000fea0003800000 */
.L_x_66:
        /* <DEDUP_REMOVED lines=9> */
.L_x_69:
[----:B------:R-:W-:Y:S05]  /*5390*/  BSYNC B1 ;  /* 0x0000000000017941 */ /* 0x000fea0003800000 */
.L_x_68:
        /* <DEDUP_REMOVED lines=9> */
.L_x_71:
[----:B------:R-:W-:Y:S05]  /*5430*/  BSYNC B1 ;  /* 0x0000000000017941 */ /* 0x000fea0003800000 */
.L_x_70:
        /* <DEDUP_REMOVED lines=9> */
.L_x_73:
[----:B------:R-:W-:Y:S05]  /*54d0*/  BSYNC B1 ;  /* 0x0000000000017941 */ /* 0x000fea0003800000 */
.L_x_72:
[----:B0----5:R-:W-:Y:S01]  /*54e0*/  IMAD.U32 R12, R100, 0x10000, RZ ;  /* 0x00010000640c7824 */ /* 0x021fe200078e00ff */
[----:B------:R-:W-:Y:S01]  /*54f0*/  ISETP.GT.AND P4, PT, R6, 0x80, P2 ;  /* 0x000000800600780c */ /* 0x000fe20001784270 */
[----:B------:R-:W-:Y:S02]  /*5500*/  BSSY B1, `(.L_x_74) ;  /* 0x000000b000017945 */ /* 0x000fe40003800000 */
[----:B------:R-:W-:Y:S01]  /*5510*/  FMUL R5, R12, R73 ;  /* 0x000000490c057220 */ /* 0x000fe20000400000 */
[----:B------:R-:W-:-:S04]  /*5520*/  IMAD.WIDE.U32 R12, R4, 0xf0, R86 ;  /* 0x000000f0040c7825 */ /* 0x000fc800078e0056 */
[----:B------:R-:W-:-:S05]  /*5530*/  FFMA R5, R40, R72, R5 ;  /* 0x0000004828057223 */ /* 0x000fca0000000005 */
[----:B------:R-:W-:Y:S01]  /*5540*/  F2FP.BF16.F32.PACK_AB R4, RZ, R5 ;  /* 0x00000005ff04723e */ /* 0x000fe200000010ff */
[----:B------:R-:W-:-:S03]  /*5550*/  IMAD.IADD R5, R99, 0x1, R13 ;  /* 0x0000000163057824 */ /* 0x000fc600078e020d */
[----:B------:R-:W-:Y:S01]  /*5560*/  PRMT R19, R4, 0x7610, R19 ;  /* 0x0000761004137816 */ /* 0x000fe20000000013 */
[----:B------:R-:W-:-:S05]  /*5570*/  IMAD.MOV.U32 R4, RZ, RZ, R12 ;  /* 0x000000ffff047224 */ /* 0x000fca00078e000c */
[----:B------:R0:W-:Y:S01]  /*5580*/  @P5 STG.E.U16 desc[UR44][R4.64+0x20], R19 ;  /* 0x0000201304005986 */ /* 0x0001e2000c10152c */
[----:B------:R-:W-:Y:S05]  /*5590*/  @!P4 BRA `(.L_x_75) ;  /* 0x000000000004c947 */ /* 0x000fea0003800000 */
[----:B------:R0:W5:Y:S02]  /*55a0*/  LDG.E.LTC128B.U16 R100, desc[UR44][R66.64+0x22] ;  /* 0x0000222c42647981 */ /* 0x000164000c1e1520 */
.L_x_75:
[----:B------:R-:W-:Y:S05]  /*55b0*/  BSYNC B1 ;  /* 0x0000000000017941 */ /* 0x000fea0003800000 */
.L_x_74:
        /* <DEDUP_REMOVED lines=9> */
.L_x_77:
[----:B------:R-:W-:Y:S05]  /*5650*/  BSYNC B1 ;  /* 0x0000000000017941 */ /* 0x000fea0003800000 */
.L_x_76:
[----:B0----5:R-:W-:Y:S01]  /*5660*/  IMAD.U32 R20, R100, 0x10000, RZ ;  /* 0x0001000064147824 */ /* 0x021fe200078e00ff */
[----:B------:R-:W-:Y:S01]  /*5670*/  IADD3 R12, P4, R7, R12, RZ ;  /* 0x0000000c070c7210 */ /* 0x000fe20007f9e0ff */
[----:B------:R-:W-:Y:S01]  /*5680*/  BSSY B1, `(.L_x_78) ;  /* 0x0000009000017945 */ /* 0x000fe20003800000 */
[----:B------:R-:W-:Y:S01]  /*5690*/  ISETP.GT.AND P2, PT, R6, 0x88, P2 ;  /* 0x000000880600780c */ /* 0x000fe20001744270 */
[----:B------:R-:W-:-:S04]  /*56a0*/  FMUL R13, R20, R73 ;  /* 0x00000049140d7220 */ /* 0x000fc80000400000 */
[----:B------:R-:W-:-:S05]  /*56b0*/  FFMA R13, R42, R72, R13 ;  /* 0x000000482a0d7223 */ /* 0x000fca000000000d */
[----:B------:R-:W-:Y:S01]  /*56c0*/  F2FP.BF16.F32.PACK_AB R7, RZ, R13 ;  /* 0x0000000dff07723e */ /* 0x000fe200000010ff */
[----:B------:R-:W-:-:S05]  /*56d0*/  IMAD.X R13, R21, 0x1, R5, P4 ;  /* 0x00000001150d7824 */ /* 0x000fca00020e0605 */
[----:B------:R0:W-:Y:S01]  /*56e0*/  @P3 STG.E.U16 desc[UR44][R12.64+0x20], R7 ;  /* 0x000020070c003986 */ /* 0x0001e2000c10152c */
[----:B------:R-:W-:Y:S05]  /*56f0*/  @!P2 BRA `(.L_x_79) ;  /* 0x000000000004a947 */ /* 0x000fea0003800000 */
[----:B------:R0:W5:Y:S02]  /*5700*/  LDG.E.LTC128B.U16 R100, desc[UR44][R14.64+0x22] ;  /* 0x0000222c0e647981 */ /* 0x000164000c1e1520 */
.L_x_79:
[----:B------:R-:W-:Y:S05]  /*5710*/  BSYNC B1 ;  /* 0x0000000000017941 */ /* 0x000fea0003800000 */
.L_x_78:
        /* <DEDUP_REMOVED lines=9> */
.L_x_81:
[----:B------:R-:W-:Y:S05]  /*57b0*/  BSYNC B1 ;  /* 0x0000000000017941 */ /* 0x000fea0003800000 */
.L_x_80:
        /* <DEDUP_REMOVED lines=9> */
.L_x_83:
[----:B------:R-:W-:Y:S05]  /*5850*/  BSYNC B1 ;  /* 0x0000000000017941 */ /* 0x000fea0003800000 */
.L_x_82:
        /* <DEDUP_REMOVED lines=9> */
.L_x_85:
[----:B------:R-:W-:Y:S05]  /*58f0*/  BSYNC B1 ;  /* 0x0000000000017941 */ /* 0x000fea0003800000 */
.L_x_84:
        /* <DEDUP_REMOVED lines=9> */
.L_x_87:
[----:B------:R-:W-:Y:S05]  /*5990*/  BSYNC B1 ;  /* 0x0000000000017941 */ /* 0x000fea0003800000 */
.L_x_86:
        /* <DEDUP_REMOVED lines=10> */
.L_x_89:
[----:B------:R-:W-:Y:S05]  /*5a40*/  BSYNC B1 ;  /* 0x0000000000017941 */ /* 0x000fea0003800000 */
.L_x_88:
        /* <DEDUP_REMOVED lines=10> */
.L_x_91:
[----:B------:R-:W-:Y:S05]  /*5af0*/  BSYNC B1 ;  /* 0x0000000000017941 */ /* 0x000fea0003800000 */
.L_x_90:
        /* <DEDUP_REMOVED lines=9> */
.L_x_93:
[----:B------:R-:W-:Y:S05]  /*5b90*/  BSYNC B1 ;  /* 0x0000000000017941 */ /* 0x000fea0003800000 */
.L_x_92:
        /* <DEDUP_REMOVED lines=9> */
.L_x_95:
[----:B------:R-:W-:Y:S05]  /*5c30*/  BSYNC B1 ;  /* 0x0000000000017941 */ /* 0x000fea0003800000 */
.L_x_94:
        /* <DEDUP_REMOVED lines=10> */
.L_x_97:
[----:B------:R-:W-:Y:S05]  /*5ce0*/  BSYNC B1 ;  /* 0x0000000000017941 */ /* 0x000fea0003800000 */
.L_x_96:
        /* <DEDUP_REMOVED lines=10> */
.L_x_99:
[----:B------:R-:W-:Y:S05]  /*5d90*/  BSYNC B1 ;  /* 0x0000000000017941 */ /* 0x000fea0003800000 */
.L_x_98:
[----:B0--3-5:R-:W-:Y:S01]  /*5da0*/  IMAD.U32 R10, R100, 0x10000, RZ ;  /* 0x00010000640a7824 */ /* 0x029fe200078e00ff */
        /* <DEDUP_REMOVED lines=8> */
.L_x_101:
[----:B------:R-:W-:Y:S05]  /*5e30*/  BSYNC B1 ;  /* 0x0000000000017941 */ /* 0x000fea0003800000 */
.L_x_100:
        /* <DEDUP_REMOVED lines=9> */
.L_x_103:
[----:B------:R-:W-:Y:S05]  /*5ed0*/  BSYNC B1 ;  /* 0x0000000000017941 */ /* 0x000fea0003800000 */
.L_x_102:
        /* <DEDUP_REMOVED lines=9> */
.L_x_105:
[----:B------:R-:W-:Y:S05]  /*5f70*/  BSYNC B1 ;  /* 0x0000000000017941 */ /* 0x000fea0003800000 */
.L_x_104:
        /* <DEDUP_REMOVED lines=9> */
.L_x_107:
[----:B------:R-:W-:Y:S05]  /*6010*/  BSYNC B1 ;  /* 0x0000000000017941 */ /* 0x000fea0003800000 */
.L_x_106:
        /* <DEDUP_REMOVED lines=9> */
.L_x_109:
[----:B------:R-:W-:Y:S05]  /*60b0*/  BSYNC B1 ;  /* 0x0000000000017941 */ /* 0x000fea0003800000 */
.L_x_108:
        /* <DEDUP_REMOVED lines=9> */
.L_x_111:
[----:B------:R-:W-:Y:S05]  /*6150*/  BSYNC B1 ;  /* 0x0000000000017941 */ /* 0x000fea0003800000 */
.L_x_110:
        /* <DEDUP_REMOVED lines=9> */
.L_x_113:
[----:B------:R-:W-:Y:S05]  /*61f0*/  BSYNC B1 ;  /* 0x0000000000017941 */ /* 0x000fea0003800000 */
.L_x_112:
        /* <DEDUP_REMOVED lines=9> */
.L_x_115:
[----:B------:R-:W-:Y:S05]  /*6290*/  BSYNC B1 ;  /* 0x0000000000017941 */ /* 0x000fea0003800000 */
.L_x_114:
        /* <DEDUP_REMOVED lines=9> */
.L_x_117:
[----:B------:R-:W-:Y:S05]  /*6330*/  BSYNC B1 ;  /* 0x0000000000017941 */ /* 0x000fea0003800000 */
.L_x_116:
        /* <DEDUP_REMOVED lines=9> */
.L_x_119:
[----:B------:R-:W-:Y:S05]  /*63d0*/  BSYNC B1 ;  /* 0x0000000000017941 */ /* 0x000fea0003800000 */
.L_x_118:
[----:B------:R-:W-:Y:S05]  /*63e0*/  @!P0 BRA `(.L_x_120) ;  /* 0x0000000c00a08947 */ /* 0x000fea0003800000 */
[----:B-----5:R-:W-:-:S04]  /*63f0*/  IMAD.U32 R100, R100, 0x10000, RZ ;  /* 0x0001000064647824 */ /* 0x020fc800078e00ff */
[----:B------:R-:W-:-:S04]  /*6400*/  FMUL R100, R100, R73 ;  /* 0x0000004964647220 */ /* 0x000fc80000400000 */
[----:B------:R-:W-:-:S05]  /*6410*/  FFMA R100, R31, R72, R100 ;  /* 0x000000481f647223 */ /* 0x000fca0000000064 */
[----:B------:R-:W-:-:S05]  /*6420*/  F2FP.BF16.F32.PACK_AB R100, RZ, R100 ;  /* 0x00000064ff64723e */ /* 0x000fca00000010ff */
[----:B------:R0:W-:Y:S01]  /*6430*/  STG.E.U16 desc[UR44][R12.64+0x52], R100 ;  /* 0x000052640c007986 */ /* 0x0001e2000c10152c */
[----:B------:R-:W-:Y:S05]  /*6440*/  BRA `(.L_x_120) ;  /* 0x0000000c00887947 */ /* 0x000fea0003800000 */
.L_x_29:
[----:B------:R-:W-:Y:S01]  /*6450*/  ULDC.64 UR4, c[0x0][0x5c0] ;  /* 0x0001700000047ab9 */ /* 0x000fe20000000a00 */
[-C--:B------:R-:W-:Y:S01]  /*6460*/  FMUL R64, R64, R72.reuse ;  /* 0x0000004840407220 */ /* 0x080fe20000400000 */
[----:B------:R-:W-:Y:S01]  /*6470*/  LEA R8, P2, R88, UR4, 0x1 ;  /* 0x0000000458087c11 */ /* 0x000fe2000f8408ff */
[----:B------:R-:W-:Y:S01]  /*6480*/  IMAD.SHL.U32 R19, R74, 0x2, RZ ;  /* 0x000000024a137824 */ /* 0x000fe200078e00ff */
[----:B------:R-:W-:Y:S01]  /*6490*/  ISETP.GT.AND P3, PT, R3, 0x1, PT ;  /* 0x000000010300780c */ /* 0x000fe20003f64270 */
[----:B------:R-:W-:Y:S01]  /*64a0*/  FMUL R65, R65, R72 ;  /* 0x0000004841417220 */ /* 0x000fe20000400000 */
[----:B------:R-:W-:Y:S01]  /*64b0*/  F2FP.BF16.F32.PACK_AB R64, RZ, R64 ;  /* 0x00000040ff40723e */ /* 0x000fe200000010ff */
[-C--:B------:R-:W-:Y:S01]  /*64c0*/  FMUL R67, R67, R72.reuse ;  /* 0x0000004843437220 */ /* 0x080fe20000400000 */
[----:B------:R-:W-:Y:S01]  /*64d0*/  LEA.HI.X R9, R88, UR5, R97, 0x1, P2 ;  /* 0x0000000558097c11 */ /* 0x000fe200090f0c61 */
[-C--:B------:R-:W-:Y:S01]  /*64e0*/  FMUL R66, R66, R72.reuse ;  /* 0x0000004842427220 */ /* 0x080fe20000400000 */
[----:B------:R-:W-:Y:S01]  /*64f0*/  ISETP.GT.AND P2, PT, R6, RZ, P3 ;  /* 0x000000ff0600720c */ /* 0x000fe20001f44270 */
[-C--:B------:R-:W-:Y:S01]  /*6500*/  FMUL R69, R69, R72.reuse ;  /* 0x0000004845457220 */ /* 0x080fe20000400000 */
[----:B------:R-:W-:Y:S01]  /*6510*/  SHF.L.U64.HI R7, R74, 0x1, R75 ;  /* 0x000000014a077819 */ /* 0x000fe2000001024b */
[----:B------:R-:W-:Y:S01]  /*6520*/  @P1 STG.E.U16 desc[UR44][R8.64], R64 ;  /* 0x0000004008001986 */ /* 0x000fe2000c10152c */
[----:B------:R-:W-:Y:S01]  /*6530*/  ISETP.GT.AND P1, PT, R6, 0x8, P3 ;  /* 0x000000080600780c */ /* 0x000fe20001f24270 */
[----:B------:R-:W-:Y:S01]  /*6540*/  FMUL R68, R68, R72 ;  /* 0x0000004844447220 */ /* 0x000fe20000400000 */
[----:B------:R-:W-:Y:S01]  /*6550*/  IADD3 R14, P4, R19, R8, RZ ;  /* 0x00000008130e7210 */ /* 0x000fe20007f9e0ff */
[-C--:B------:R-:W-:Y:S01]  /*6560*/  FMUL R71, R71, R72.reuse ;  /* 0x0000004847477220 */ /* 0x080fe20000400000 */
[----:B------:R-:W-:Y:S01]  /*6570*/  F2FP.BF16.F32.PACK_AB R65, RZ, R65 ;  /* 0x00000041ff41723e */ /* 0x000fe200000010ff */
[----:B------:R-:W-:Y:S01]  /*6580*/  FMUL R70, R70, R72 ;  /* 0x0000004846467220 */ /* 0x000fe20000400000 */
[----:B------:R-:W-:Y:S01]  /*6590*/  F2FP.BF16.F32.PACK_AB R67, RZ, R67 ;  /* 0x00000043ff43723e */ /* 0x000fe200000010ff */
[----:B------:R-:W-:Y:S01]  /*65a0*/  IMAD.X R15, R7, 0x1, R9, P4 ;  /* 0x00000001070f7824 */ /* 0x000fe200020e0609 */
[----:B------:R-:W-:Y:S01]  /*65b0*/  ISETP.GT.AND P5, PT, R6, 0x8, P0 ;  /* 0x000000080600780c */ /* 0x000fe200007a4270 */
[----:B------:R-:W-:Y:S01]  /*65c0*/  @P2 STG.E.U16 desc[UR44][R8.64+0x2], R65 ;  /* 0x0000024108002986 */ /* 0x000fe2000c10152c */
[----:B------:R-:W-:Y:S01]  /*65d0*/  F2FP.BF16.F32.PACK_AB R66, RZ, R66 ;  /* 0x00000042ff42723e */ /* 0x000fe200000010ff */
[----:B------:R-:W-:Y:S01]  /*65e0*/  FMUL R56, R56, R72 ;  /* 0x0000004838387220 */ /* 0x000fe20000400000 */
[C---:B------:R-:W-:Y:S01]  /*65f0*/  ISETP.GT.AND P2, PT, R3.reuse, 0x8, PT ;  /* 0x000000080300780c */ /* 0x040fe20003f44270 */
[----:B------:R-:W-:Y:S01]  /*6600*/  @P1 STG.E.U16 desc[UR44][R14.64+0x2], R67 ;  /* 0x000002430e001986 */ /* 0x000fe2000c10152c */
[----:B------:R-:W-:Y:S01]  /*6610*/  ISETP.GT.AND P1, PT, R3, 0x9, PT ;  /* 0x000000090300780c */ /* 0x000fe20003f24270 */
[----:B------:R-:W-:Y:S01]  /*6620*/  IMAD R5, R5, 0xf0, RZ ;  /* 0x000000f005057824 */ /* 0x000fe200078e02ff */
[----:B------:R-:W-:Y:S01]  /*6630*/  F2FP.BF16.F32.PACK_AB R69, RZ, R69 ;  /* 0x00000045ff45723e */ /* 0x000fe200000010ff */
[----:B------:R-:W-:Y:S01]  /*6640*/  IMAD.WIDE.U32 R10, R4, 0xf0, R14 ;  /* 0x000000f0040a7825 */ /* 0x000fe200078e000e */
[----:B------:R-:W-:-:S03]  /*6650*/  ISETP.GT.AND P4, PT, R6, RZ, P1 ;  /* 0x000000ff0600720c */ /* 0x000fc60000f84270 */
[----:B------:R-:W-:Y:S01]  /*6660*/  FMUL R57, R57, R72 ;  /* 0x0000004839397220 */ /* 0x000fe20000400000 */
[----:B------:R-:W-:Y:S01]  /*6670*/  F2FP.BF16.F32.PACK_AB R68, RZ, R68 ;  /* 0x00000044ff44723e */ /* 0x000fe200000010ff */
[----:B------:R-:W-:Y:S01]  /*6680*/  @P5 STG.E.U16 desc[UR44][R14.64], R66 ;  /* 0x000000420e005986 */ /* 0x000fe2000c10152c */
[----:B------:R-:W-:Y:S01]  /*6690*/  ISETP.GT.AND P5, PT, R6, RZ, P2 ;  /* 0x000000ff0600720c */ /* 0x000fe200017a4270 */
[----:B------:R-:W-:Y:S01]  /*66a0*/  IMAD.IADD R11, R5, 0x1, R11 ;  /* 0x00000001050b7824 */ /* 0x000fe200078e020b */
[----:B------:R-:W-:Y:S01]  /*66b0*/  F2FP.BF16.F32.PACK_AB R71, RZ, R71 ;  /* 0x00000047ff47723e */ /* 0x000fe200000010ff */
[----:B------:R-:W-:Y:S01]  /*66c0*/  FMUL R58, R58, R72 ;  /* 0x000000483a3a7220 */ /* 0x000fe20000400000 */
[----:B------:R-:W-:Y:S01]  /*66d0*/  F2FP.BF16.F32.PACK_AB R70, RZ, R70 ;  /* 0x00000046ff46723e */ /* 0x000fe200000010ff */
[----:B------:R-:W-:Y:S01]  /*66e0*/  FMUL R59, R59, R72 ;  /* 0x000000483b3b7220 */ /* 0x000fe20000400000 */
[----:B------:R-:W-:Y:S01]  /*66f0*/  F2FP.BF16.F32.PACK_AB R56, RZ, R56 ;  /* 0x00000038ff38723e */ /* 0x000fe200000010ff */
[-C--:B------:R-:W-:Y:S01]  /*6700*/  FMUL R60, R60, R72.reuse ;  /* 0x000000483c3c7220 */ /* 0x080fe20000400000 */
[----:B------:R-:W-:Y:S01]  /*6710*/  F2FP.BF16.F32.PACK_AB R57, RZ, R57 ;  /* 0x00000039ff39723e */ /* 0x000fe200000010ff */
[----:B------:R-:W-:Y:S01]  /*6720*/  @P4 STG.E.U16 desc[UR44][R8.64+0x12], R69 ;  /* 0x0000124508004986 */ /* 0x000fe2000c10152c */
[C---:B------:R-:W-:Y:S01]  /*6730*/  ISETP.GT.AND P4, PT, R6.reuse, 0x8, P1 ;  /* 0x000000080600780c */ /* 0x040fe20000f84270 */
[----:B------:R-:W-:Y:S01]  /*6740*/  FMUL R61, R61, R72 ;  /* 0x000000483d3d7220 */ /* 0x000fe20000400000 */
[----:B------:R-:W-:Y:S01]  /*6750*/  F2FP.BF16.F32.PACK_AB R58, RZ, R58 ;  /* 0x0000003aff3a723e */ /* 0x000fe200000010ff */
[----:B------:R-:W-:Y:S01]  /*6760*/  @P5 STG.E.U16 desc[UR44][R8.64+0x10], R68 ;  /* 0x0000104408005986 */ /* 0x000fe2000c10152c */
[----:B------:R-:W-:Y:S01]  /*6770*/  ISETP.GT.AND P5, PT, R6, 0x8, P2 ;  /* 0x000000080600780c */ /* 0x000fe200017a4270 */
[-C--:B------:R-:W-:Y:S01]  /*6780*/  FMUL R62, R62, R72.reuse ;  /* 0x000000483e3e7220 */ /* 0x080fe20000400000 */
[----:B------:R-:W-:Y:S01]  /*6790*/  F2FP.BF16.F32.PACK_AB R59, RZ, R59 ;  /* 0x0000003bff3b723e */ /* 0x000fe200000010ff */
[----:B------:R-:W-:Y:S01]  /*67a0*/  FMUL R63, R63, R72 ;  /* 0x000000483f3f7220 */ /* 0x000fe20000400000 */
[----:B------:R-:W-:Y:S01]  /*67b0*/  F2FP.BF16.F32.PACK_AB R60, RZ, R60 ;  /* 0x0000003cff3c723e */ /* 0x000fe200000010ff */
[-C--:B------:R-:W-:Y:S01]  /*67c0*/  FMUL R49, R49, R72.reuse ;  /* 0x0000004831317220 */ /* 0x080fe20000400000 */
[----:B------:R-:W-:Y:S01]  /*67d0*/  F2FP.BF16.F32.PACK_AB R61, RZ, R61 ;  /* 0x0000003dff3d723e */ /* 0x000fe200000010ff */
[----:B------:R-:W-:Y:S01]  /*67e0*/  FMUL R48, R48, R72 ;  /* 0x0000004830307220 */ /* 0x000fe20000400000 */
[----:B------:R-:W-:Y:S01]  /*67f0*/  F2FP.BF16.F32.PACK_AB R62, RZ, R62 ;  /* 0x0000003eff3e723e */ /* 0x000fe200000010ff */
[----:B------:R-:W-:Y:S01]  /*6800*/  @P4 STG.E.U16 desc[UR44][R14.64+0x12], R71 ;  /* 0x000012470e004986 */ /* 0x000fe2000c10152c */
[----:B------:R-:W-:Y:S01]  /*6810*/  ISETP.GT.AND P4, PT, R6, 0x80, P0 ;  /* 0x000000800600780c */ /* 0x000fe20000784270 */
[-C--:B------:R-:W-:Y:S01]  /*6820*/  FMUL R50, R50, R72.reuse ;  /* 0x0000004832327220 */ /* 0x080fe20000400000 */
[C---:B------:R-:W-:Y:S01]  /*6830*/  ISETP.GT.AND P0, PT, R6.reuse, 0x88, P0 ;  /* 0x000000880600780c */ /* 0x040fe20000704270 */
[----:B------:R-:W-:Y:S01]  /*6840*/  @P5 STG.E.U16 desc[UR44][R14.64+0x10], R70 ;  /* 0x000010460e005986 */ /* 0x000fe2000c10152c */
[C---:B------:R-:W-:Y:S01]  /*6850*/  ISETP.GT.AND P5, PT, R6.reuse, 0x80, P3 ;  /* 0x000000800600780c */ /* 0x040fe20001fa4270 */
[-C--:B------:R-:W-:Y:S01]  /*6860*/  FMUL R51, R51, R72.reuse ;  /* 0x0000004833337220 */ /* 0x080fe20000400000 */
[----:B------:R-:W-:Y:S01]  /*6870*/  ISETP.GT.AND P3, PT, R6, 0x88, P3 ;  /* 0x000000880600780c */ /* 0x000fe20001f64270 */
[-C--:B------:R-:W-:Y:S01]  /*6880*/  FMUL R52, R52, R72.reuse ;  /* 0x0000004834347220 */ /* 0x080fe20000400000 */
[----:B------:R-:W-:Y:S01]  /*6890*/  F2FP.BF16.F32.PACK_AB R63, RZ, R63 ;  /* 0x0000003fff3f723e */ /* 0x000fe200000010ff */
[-C--:B------:R-:W-:Y:S01]  /*68a0*/  FMUL R53, R53, R72.reuse ;  /* 0x0000004835357220 */ /* 0x080fe20000400000 */
[----:B------:R-:W-:Y:S01]  /*68b0*/  F2FP.BF16.F32.PACK_AB R49, RZ, R49 ;  /* 0x00000031ff31723e */ /* 0x000fe200000010ff */
[----:B------:R-:W-:Y:S01]  /*68c0*/  FMUL R54, R54, R72 ;  /* 0x0000004836367220 */ /* 0x000fe20000400000 */
[----:B------:R-:W-:Y:S01]  /*68d0*/  F2FP.BF16.F32.PACK_AB R48, RZ, R48 ;  /* 0x00000030ff30723e */ /* 0x000fe200000010ff */
[----:B------:R0:W-:Y:S01]  /*68e0*/  @P4 STG.E.U16 desc[UR44][R10.64], R56 ;  /* 0x000000380a004986 */ /* 0x0001e2000c10152c */
[----:B------:R-:W-:Y:S01]  /*68f0*/  IADD3 R12, P4, R19, R10, RZ ;  /* 0x0000000a130c7210 */ /* 0x000fe20007f9e0ff */
[----:B------:R-:W-:Y:S01]  /*6900*/  FMUL R55, R55, R72 ;  /* 0x0000004837377220 */ /* 0x000fe20000400000 */
[----:B------:R-:W-:Y:S01]  /*6910*/  F2FP.BF16.F32.PACK_AB R50, RZ, R50 ;  /* 0x00000032ff32723e */ /* 0x000fe200000010ff */
[----:B------:R1:W-:Y:S01]  /*6920*/  @P5 STG.E.U16 desc[UR44][R10.64+0x2], R57 ;  /* 0x000002390a005986 */ /* 0x0003e2000c10152c */
[C---:B------:R-:W-:Y:S01]  /*6930*/  ISETP.GT.AND P5, PT, R6.reuse, 0x80, P2 ;  /* 0x000000800600780c */ /* 0x040fe200017a4270 */
[--C-:B------:R-:W-:Y:S01]  /*6940*/  IMAD.X R13, R7, 0x1, R11.reuse, P4 ;  /* 0x00000001070d7824 */ /* 0x100fe200020e060b */
[----:B------:R-:W-:Y:S01]  /*6950*/  ISETP.GT.AND P4, PT, R6, 0x80, P1 ;  /* 0x000000800600780c */ /* 0x000fe20000f84270 */
[-C--:B------:R-:W-:Y:S01]  /*6960*/  FMUL R40, R40, R72.reuse ;  /* 0x0000004828287220 */ /* 0x080fe20000400000 */
[----:B------:R-:W-:Y:S01]  /*6970*/  ISETP.GT.AND P1, PT, R6, 0x88, P1 ;  /* 0x000000880600780c */ /* 0x000fe20000f24270 */
[-C--:B------:R-:W-:Y:S01]  /*6980*/  FMUL R41, R41, R72.reuse ;  /* 0x0000004829297220 */ /* 0x080fe20000400000 */
[----:B------:R-:W-:Y:S01]  /*6990*/  @P0 STG.E.U16 desc[UR44][R12.64], R58 ;  /* 0x0000003a0c000986 */ /* 0x000fe2000c10152c */
[----:B------:R-:W-:Y:S01]  /*69a0*/  ISETP.GT.AND P0, PT, R3, 0x11, PT ;  /* 0x000000110300780c */ /* 0x000fe20003f04270 */
[-C--:B------:R-:W-:Y:S01]  /*69b0*/  FMUL R42, R42, R72.reuse ;  /* 0x000000482a2a7220 */ /* 0x080fe20000400000 */
[----:B------:R-:W-:Y:S01]  /*69c0*/  F2FP.BF16.F32.PACK_AB R51, RZ, R51 ;  /* 0x00000033ff33723e */ /* 0x000fe200000010ff */
[----:B------:R-:W-:Y:S01]  /*69d0*/  FMUL R43, R43, R72 ;  /* 0x000000482b2b7220 */ /* 0x000fe20000400000 */
[----:B------:R-:W-:Y:S01]  /*69e0*/  F2FP.BF16.F32.PACK_AB R52, RZ, R52 ;  /* 0x00000034ff34723e */ /* 0x000fe200000010ff */
[----:B------:R-:W-:Y:S01]  /*69f0*/  FMUL R44, R44, R72 ;  /* 0x000000482c2c7220 */ /* 0x000fe20000400000 */
[--C-:B------:R-:W-:Y:S01]  /*6a00*/  @P5 IMAD.MOV.U32 R20, RZ, RZ, R10.reuse ;  /* 0x000000ffff145224 */ /* 0x100fe200078e000a */
[----:B------:R-:W-:Y:S01]  /*6a10*/  F2FP.BF16.F32.PACK_AB R53, RZ, R53 ;  /* 0x00000035ff35723e */ /* 0x000fe200000010ff */
[--C-:B------:R-:W-:Y:S01]  /*6a20*/  @P5 IMAD.MOV.U32 R21, RZ, RZ, R11.reuse ;  /* 0x000000ffff155224 */ /* 0x100fe200078e000b */
[----:B------:R-:W-:Y:S01]  /*6a30*/  F2FP.BF16.F32.PACK_AB R54, RZ, R54 ;  /* 0x00000036ff36723e */ /* 0x000fe200000010ff */
[----:B0-----:R-:W-:Y:S01]  /*6a40*/  @P4 IMAD.MOV.U32 R56, RZ, RZ, R10 ;  /* 0x000000ffff384224 */ /* 0x001fe200078e000a */
[----:B------:R-:W-:Y:S01]  /*6a50*/  F2FP.BF16.F32.PACK_AB R55, RZ, R55 ;  /* 0x00000037ff37723e */ /* 0x000fe200000010ff */
[----:B-1----:R-:W-:Y:S01]  /*6a60*/  @P4 IMAD.MOV.U32 R57, RZ, RZ, R11 ;  /* 0x000000ffff394224 */ /* 0x002fe200078e000b */
[----:B------:R-:W-:Y:S01]  /*6a70*/  F2FP.BF16.F32.PACK_AB R40, RZ, R40 ;  /* 0x00000028ff28723e */ /* 0x000fe200000010ff */
[--C-:B------:R-:W-:Y:S01]  /*6a80*/  @P3 IMAD.MOV.U32 R10, RZ, RZ, R12.reuse ;  /* 0x000000ffff0a3224 */ /* 0x100fe200078e000c */
[----:B------:R-:W-:Y:S01]  /*6a90*/  F2FP.BF16.F32.PACK_AB R41, RZ, R41 ;  /* 0x00000029ff29723e */ /* 0x000fe200000010ff */
[--C-:B------:R-:W-:Y:S01]  /*6aa0*/  @P3 IMAD.MOV.U32 R11, RZ, RZ, R13.reuse ;  /* 0x000000ffff0b3224 */ /* 0x100fe200078e000d */
[----:B------:R-:W-:Y:S01]  /*6ab0*/  F2FP.BF16.F32.PACK_AB R42, RZ, R42 ;  /* 0x0000002aff2a723e */ /* 0x000fe200000010ff */
[-C--:B------:R-:W-:Y:S01]  /*6ac0*/  FMUL R45, R45, R72.reuse ;  /* 0x000000482d2d7220 */ /* 0x080fe20000400000 */
[-C--:B------:R-:W-:Y:S01]  /*6ad0*/  FMUL R46, R46, R72.reuse ;  /* 0x000000482e2e7220 */ /* 0x080fe20000400000 */
[----:B------:R-:W-:Y:S01]  /*6ae0*/  F2FP.BF16.F32.PACK_AB R43, RZ, R43 ;  /* 0x0000002bff2b723e */ /* 0x000fe200000010ff */
[----:B------:R0:W-:Y:S01]  /*6af0*/  @P3 STG.E.U16 desc[UR44][R10.64+0x2], R59 ;  /* 0x0000023b0a003986 */ /* 0x0001e2000c10152c */
[C---:B------:R-:W-:Y:S01]  /*6b00*/  ISETP.GT.AND P3, PT, R6.reuse, 0x88, P2 ;  /* 0x000000880600780c */ /* 0x040fe20001764270 */
[-C--:B------:R-:W-:Y:S01]  /*6b10*/  FMUL R47, R47, R72.reuse ;  /* 0x000000482f2f7220 */ /* 0x080fe20000400000 */
[----:B------:R-:W-:Y:S01]  /*6b20*/  ISETP.GT.AND P2, PT, R3, 0x10, PT ;  /* 0x000000100300780c */ /* 0x000fe20003f44270 */
[----:B------:R-:W-:Y:S01]  /*6b30*/  @P5 STG.E.U16 desc[UR44][R20.64+0x10], R60 ;  /* 0x0000103c14005986 */ /* 0x000fe2000c10152c */
[----:B------:R-:W-:Y:S01]  /*6b40*/  ISETP.GT.AND P5, PT, R6, RZ, P0 ;  /* 0x000000ff0600720c */ /* 0x000fe200007a4270 */
[----:B------:R-:W-:Y:S01]  /*6b50*/  FMUL R32, R32, R72 ;  /* 0x0000004820207220 */ /* 0x000fe20000400000 */
[----:B------:R-:W-:Y:S01]  /*6b60*/  F2FP.BF16.F32.PACK_AB R44, RZ, R44 ;  /* 0x0000002cff2c723e */ /* 0x000fe200000010ff */
[----:B------:R-:W-:Y:S01]  /*6b70*/  @P4 STG.E.U16 desc[UR44][R56.64+0x12], R61 ;  /* 0x0000123d38004986 */ /* 0x000fe2000c10152c */
[----:B------:R-:W-:Y:S01]  /*6b80*/  ISETP.GT.AND P4, PT, R6, RZ, P2 ;  /* 0x000000ff0600720c */ /* 0x000fe20001784270 */
[-C--:B------:R-:W-:Y:S01]  /*6b90*/  FMUL R33, R33, R72.reuse ;  /* 0x0000004821217220 */ /* 0x080fe20000400000 */
[----:B------:R-:W-:Y:S01]  /*6ba0*/  F2FP.BF16.F32.PACK_AB R45, RZ, R45 ;  /* 0x0000002dff2d723e */ /* 0x000fe200000010ff */
[----:B------:R-:W-:Y:S01]  /*6bb0*/  FMUL R34, R34, R72 ;  /* 0x0000004822227220 */ /* 0x000fe20000400000 */
[----:B------:R-:W-:Y:S01]  /*6bc0*/  F2FP.BF16.F32.PACK_AB R46, RZ, R46 ;  /* 0x0000002eff2e723e */ /* 0x000fe200000010ff */
[----:B0-----:R-:W-:Y:S01]  /*6bd0*/  @P3 IMAD.MOV.U32 R10, RZ, RZ, R12 ;  /* 0x000000ffff0a3224 */ /* 0x001fe200078e000c */
[----:B------:R-:W-:Y:S01]  /*6be0*/  F2FP.BF16.F32.PACK_AB R47, RZ, R47 ;  /* 0x0000002fff2f723e */ /* 0x000fe200000010ff */
[----:B------:R-:W-:-:S02]  /*6bf0*/  @P3 IMAD.MOV.U32 R11, RZ, RZ, R13 ;  /* 0x000000ffff0b3224 */ /* 0x000fc400078e000d */
[----:B------:R-:W-:Y:S01]  /*6c00*/  FMUL R35, R35, R72 ;  /* 0x0000004823237220 */ /* 0x000fe20000400000 */
[----:B------:R-:W-:Y:S01]  /*6c10*/  F2FP.BF16.F32.PACK_AB R32, RZ, R32 ;  /* 0x00000020ff20723e */ /* 0x000fe200000010ff */
[-C--:B------:R-:W-:Y:S01]  /*6c20*/  FMUL R36, R36, R72.reuse ;  /* 0x0000004824247220 */ /* 0x080fe20000400000 */
[----:B------:R-:W-:Y:S01]  /*6c30*/  F2FP.BF16.F32.PACK_AB R33, RZ, R33 ;  /* 0x00000021ff21723e */ /* 0x000fe200000010ff */
[----:B------:R0:W-:Y:S01]  /*6c40*/  @P3 STG.E.U16 desc[UR44][R10.64+0x10], R62 ;  /* 0x0000103e0a003986 */ /* 0x0001e2000c10152c */
[----:B------:R-:W-:Y:S01]  /*6c50*/  ISETP.GT.AND P3, PT, R6, 0x8, P2 ;  /* 0x000000080600780c */ /* 0x000fe20001764270 */
[----:B------:R-:W-:Y:S01]  /*6c60*/  FMUL R37, R37, R72 ;  /* 0x0000004825257220 */ /* 0x000fe20000400000 */
[----:B------:R-:W-:Y:S01]  /*6c70*/  F2FP.BF16.F32.PACK_AB R34, RZ, R34 ;  /* 0x00000022ff22723e */ /* 0x000fe200000010ff */
[----:B------:R1:W-:Y:S01]  /*6c80*/  @P1 STG.E.U16 desc[UR44][R12.64+0x12], R63 ;  /* 0x0000123f0c001986 */ /* 0x0003e2000c10152c */
[----:B------:R-:W-:Y:S01]  /*6c90*/  ISETP.GT.AND P1, PT, R3, 0x18, PT ;  /* 0x000000180300780c */ /* 0x000fe20003f24270 */
[-C--:B------:R-:W-:Y:S01]  /*6ca0*/  FMUL R38, R38, R72.reuse ;  /* 0x0000004826267220 */ /* 0x080fe20000400000 */
[----:B------:R-:W-:Y:S01]  /*6cb0*/  F2FP.BF16.F32.PACK_AB R35, RZ, R35 ;  /* 0x00000023ff23723e */ /* 0x000fe200000010ff */
[----:B------:R1:W-:Y:S01]  /*6cc0*/  @P5 STG.E.U16 desc[UR44][R8.64+0x22], R49 ;  /* 0x0000223108005986 */ /* 0x0003e2000c10152c */
[C---:B------:R-:W-:Y:S01]  /*6cd0*/  ISETP.GT.AND P5, PT, R6.reuse, 0x8, P0 ;  /* 0x000000080600780c */ /* 0x040fe200007a4270 */
[----:B------:R-:W-:Y:S01]  /*6ce0*/  FMUL R39, R39, R72 ;  /* 0x0000004827277220 */ /* 0x000fe20000400000 */
[----:B------:R-:W-:Y:S01]  /*6cf0*/  F2FP.BF16.F32.PACK_AB R36, RZ, R36 ;  /* 0x00000024ff24723e */ /* 0x000fe200000010ff */
[----:B------:R1:W-:Y:S01]  /*6d00*/  @P4 STG.E.U16 desc[UR44][R8.64+0x20], R48 ;  /* 0x0000203008004986 */ /* 0x0003e2000c10152c */
[----:B------:R-:W-:Y:S01]  /*6d10*/  ISETP.GT.AND P4, PT, R6, RZ, P1 ;  /* 0x000000ff0600720c */ /* 0x000fe20000f84270 */
[----:B0-----:R-:W-:Y:S01]  /*6d20*/  IMAD.WIDE.U32 R10, R4, 0xf0, R14 ;  /* 0x000000f0040a7825 */ /* 0x001fe200078e000e */
[----:B------:R-:W-:Y:S01]  /*6d30*/  F2FP.BF16.F32.PACK_AB R37, RZ, R37 ;  /* 0x00000025ff25723e */ /* 0x000fe200000010ff */
[----:B------:R1:W-:Y:S01]  /*6d40*/  @P3 STG.E.U16 desc[UR44][R14.64+0x20], R50 ;  /* 0x000020320e003986 */ /* 0x0003e2000c10152c */
[----:B------:R-:W-:Y:S01]  /*6d50*/  ISETP.GT.AND P3, PT, R3, 0x19, PT ;  /* 0x000000190300780c */ /* 0x000fe20003f64270 */
[----:B------:R-:W-:Y:S01]  /*6d60*/  IMAD.IADD R11, R5, 0x1, R11 ;  /* 0x00000001050b7824 */ /* 0x000fe200078e020b */
[----:B------:R-:W-:Y:S01]  /*6d70*/  F2FP.BF16.F32.PACK_AB R38, RZ, R38 ;  /* 0x00000026ff26723e */ /* 0x000fe200000010ff */
[-C--:B------:R-:W-:Y:S01]  /*6d80*/  FMUL R24, R24, R72.reuse ;  /* 0x0000004818187220 */ /* 0x080fe20000400000 */
[----:B------:R-:W-:Y:S01]  /*6d90*/  F2FP.BF16.F32.PACK_AB R39, RZ, R39 ;  /* 0x00000027ff27723e */ /* 0x000fe200000010ff */
[----:B------:R1:W-:Y:S01]  /*6da0*/  @P5 STG.E.U16 desc[UR44][R14.64+0x22], R51 ;  /* 0x000022330e005986 */ /* 0x0003e2000c10152c */
[C---:B------:R-:W-:Y:S01]  /*6db0*/  ISETP.GT.AND P5, PT, R6.reuse, RZ, P3 ;  /* 0x000000ff0600720c */ /* 0x040fe20001fa4270 */
[----:B------:R-:W-:Y:S01]  /*6dc0*/  FMUL R25, R25, R72 ;  /* 0x0000004819197220 */ /* 0x000fe20000400000 */
[----:B------:R-:W-:Y:S01]  /*6dd0*/  F2FP.BF16.F32.PACK_AB R24, RZ, R24 ;  /* 0x00000018ff18723e */ /* 0x000fe200000010ff */
[----:B------:R1:W-:Y:S01]  /*6de0*/  @P4 STG.E.U16 desc[UR44][R8.64+0x30], R52 ;  /* 0x0000303408004986 */ /* 0x0003e2000c10152c */
[----:B------:R-:W-:Y:S01]  /*6df0*/  ISETP.GT.AND P4, PT, R6, 0x8, P1 ;  /* 0x000000080600780c */ /* 0x000fe20000f84270 */
[-C--:B------:R-:W-:Y:S01]  /*6e00*/  FMUL R26, R26, R72.reuse ;  /* 0x000000481a1a7220 */ /* 0x080fe20000400000 */
[----:B------:R-:W-:Y:S01]  /*6e10*/  F2FP.BF16.F32.PACK_AB R25, RZ, R25 ;  /* 0x00000019ff19723e */ /* 0x000fe200000010ff */
[-C--:B------:R-:W-:Y:S01]  /*6e20*/  FMUL R27, R27, R72.reuse ;  /* 0x000000481b1b7220 */ /* 0x080fe20000400000 */
[-C--:B------:R-:W-:Y:S01]  /*6e30*/  FMUL R28, R28, R72.reuse ;  /* 0x000000481c1c7220 */ /* 0x080fe20000400000 */
[-C--:B------:R-:W-:Y:S01]  /*6e40*/  FMUL R29, R29, R72.reuse ;  /* 0x000000481d1d7220 */ /* 0x080fe20000400000 */
[-C--:B------:R-:W-:Y:S01]  /*6e50*/  FMUL R30, R30, R72.reuse ;  /* 0x000000481e1e7220 */ /* 0x080fe20000400000 */
[----:B------:R-:W-:Y:S01]  /*6e60*/  FMUL R31, R31, R72 ;  /* 0x000000481f1f7220 */ /* 0x000fe20000400000 */
[----:B------:R-:W-:Y:S01]  /*6e70*/  F2FP.BF16.F32.PACK_AB R26, RZ, R26 ;  /* 0x0000001aff1a723e */ /* 0x000fe200000010ff */
[----:B------:R1:W-:Y:S01]  /*6e80*/  @P5 STG.E.U16 desc[UR44][R8.64+0x32], R53 ;  /* 0x0000323508005986 */ /* 0x0003e2000c10152c */
[----:B------:R-:W-:-:S02]  /*6e90*/  ISETP.GT.AND P5, PT, R6, 0x8, P3 ;  /* 0x000000080600780c */ /* 0x000fc40001fa4270 */
[----:B------:R-:W-:Y:S01]  /*6ea0*/  F2FP.BF16.F32.PACK_AB R27, RZ, R27 ;  /* 0x0000001bff1b723e */ /* 0x000fe200000010ff */
[----:B------:R1:W-:Y:S01]  /*6eb0*/  @P4 STG.E.U16 desc[UR44][R14.64+0x30], R54 ;  /* 0x000030360e004986 */ /* 0x0003e2000c10152c */
[C---:B------:R-:W-:Y:S02]  /*6ec0*/  ISETP.GT.AND P4, PT, R6.reuse, 0x80, P2 ;  /* 0x000000800600780c */ /* 0x040fe40001784270 */
[----:B------:R-:W-:Y:S02]  /*6ed0*/  ISETP.GT.AND P2, PT, R6, 0x88, P2 ;  /* 0x000000880600780c */ /* 0x000fe40001744270 */
[----:B------:R-:W-:Y:S02]  /*6ee0*/  F2FP.BF16.F32.PACK_AB R28, RZ, R28 ;  /* 0x0000001cff1c723e */ /* 0x000fe400000010ff */
[----:B------:R-:W-:Y:S02]  /*6ef0*/  F2FP.BF16.F32.PACK_AB R29, RZ, R29 ;  /* 0x0000001dff1d723e */ /* 0x000fe400000010ff */
[----:B------:R-:W-:Y:S01]  /*6f00*/  F2FP.BF16.F32.PACK_AB R30, RZ, R30 ;  /* 0x0000001eff1e723e */ /* 0x000fe200000010ff */
[----:B------:R1:W-:Y:S01]  /*6f10*/  @P5 STG.E.U16 desc[UR44][R14.64+0x32], R55 ;  /* 0x000032370e005986 */ /* 0x0003e2000c10152c */
[----:B------:R-:W-:-:S02]  /*6f20*/  IADD3 R4, P5, R19, R10, RZ ;  /* 0x0000000a13047210 */ /* 0x000fc40007fbe0ff */
[----:B------:R-:W-:Y:S01]  /*6f30*/  F2FP.BF16.F32.PACK_AB R31, RZ, R31 ;  /* 0x0000001fff1f723e */ /* 0x000fe200000010ff */
[----:B------:R1:W-:Y:S01]  /*6f40*/  @P4 STG.E.U16 desc[UR44][R10.64+0x20], R40 ;  /* 0x000020280a004986 */ /* 0x0003e2000c10152c */
[C---:B------:R-:W-:Y:S01]  /*6f50*/  ISETP.GT.AND P4, PT, R6.reuse, 0x80, P0 ;  /* 0x000000800600780c */ /* 0x040fe20000784270 */
[----:B------:R-:W-:Y:S01]  /*6f60*/  IMAD.X R5, R7, 0x1, R11, P5 ;  /* 0x0000000107057824 */ /* 0x000fe200028e060b */
[C---:B------:R-:W-:Y:S02]  /*6f70*/  ISETP.GT.AND P0, PT, R6.reuse, 0x88, P0 ;  /* 0x000000880600780c */ /* 0x040fe40000704270 */
[----:B------:R-:W-:-:S09]  /*6f80*/  ISETP.GT.AND P5, PT, R6, 0x88, P3 ;  /* 0x000000880600780c */ /* 0x000fd20001fa4270 */
[----:B------:R1:W-:Y:S01]  /*6f90*/  @P4 STG.E.U16 desc[UR44][R10.64+0x22], R41 ;  /* 0x000022290a004986 */ /* 0x0003e2000c10152c */
[C---:B------:R-:W-:Y:S02]  /*6fa0*/  ISETP.GT.AND P4, PT, R6.reuse, 0x80, P1 ;  /* 0x000000800600780c */ /* 0x040fe40000f84270 */
[C---:B------:R-:W-:Y:S01]  /*6fb0*/  ISETP.GT.AND P1, PT, R6.reuse, 0x88, P1 ;  /* 0x000000880600780c */ /* 0x040fe20000f24270 */
[----:B------:R1:W-:Y:S01]  /*6fc0*/  @P2 STG.E.U16 desc[UR44][R4.64+0x20], R42 ;  /* 0x0000202a04002986 */ /* 0x0003e2000c10152c */
[----:B------:R-:W-:Y:S02]  /*6fd0*/  ISETP.GT.AND P2, PT, R6, 0x80, P3 ;  /* 0x000000800600780c */ /* 0x000fe40001f44270 */
[C---:B------:R-:W-:Y:S01]  /*6fe0*/  ISETP.GT.AND P3, PT, R3.reuse, 0x20, PT ;  /* 0x000000200300780c */ /* 0x040fe20003f64270 */
[----:B------:R1:W-:Y:S01]  /*6ff0*/  @P0 STG.E.U16 desc[UR44][R4.64+0x22], R43 ;  /* 0x0000222b04000986 */ /* 0x0003e2000c10152c */
[----:B------:R-:W-:-:S05]  /*7000*/  ISETP.GT.AND P0, PT, R3, 0x21, PT ;  /* 0x000000210300780c */ /* 0x000fca0003f04270 */
[----:B------:R1:W-:Y:S01]  /*7010*/  @P4 STG.E.U16 desc[UR44][R10.64+0x30], R44 ;  /* 0x0000302c0a004986 */ /* 0x0003e2000c10152c */
[----:B------:R-:W-:-:S03]  /*7020*/  ISETP.GT.AND P4, PT, R6, 0x8, P3 ;  /* 0x000000080600780c */ /* 0x000fc60001f84270 */
[----:B------:R1:W-:Y:S01]  /*7030*/  @P2 STG.E.U16 desc[UR44][R10.64+0x32], R45 ;  /* 0x0000322d0a002986 */ /* 0x0003e2000c10152c */
[----:B------:R-:W-:-:S03]  /*7040*/  ISETP.GT.AND P2, PT, R6, RZ, P0 ;  /* 0x000000ff0600720c */ /* 0x000fc60000744270 */
[----:B------:R1:W-:Y:S01]  /*7050*/  @P1 STG.E.U16 desc[UR44][R4.64+0x30], R46 ;  /* 0x0000302e04001986 */ /* 0x0003e2000c10152c */
[----:B------:R-:W-:-:S03]  /*7060*/  ISETP.GT.AND P1, PT, R6, RZ, P3 ;  /* 0x000000ff0600720c */ /* 0x000fc60001f24270 */
[----:B------:R1:W-:Y:S01]  /*7070*/  @P5 STG.E.U16 desc[UR44][R4.64+0x32], R47 ;  /* 0x0000322f04005986 */ /* 0x0003e2000c10152c */
[----:B------:R-:W-:-:S05]  /*7080*/  ISETP.GT.AND P5, PT, R6, 0x8, P0 ;  /* 0x000000080600780c */ /* 0x000fca00007a4270 */
[----:B------:R1:W-:Y:S01]  /*7090*/  @P2 STG.E.U16 desc[UR44][R8.64+0x42], R33 ;  /* 0x0000422108002986 */ /* 0x0003e2000c10152c */
[----:B------:R-:W-:-:S03]  /*70a0*/  ISETP.GT.AND P2, PT, R3, 0x29, PT ;  /* 0x000000290300780c */ /* 0x000fc60003f44270 */
[----:B------:R1:W-:Y:S01]  /*70b0*/  @P1 STG.E.U16 desc[UR44][R8.64+0x40], R32 ;  /* 0x0000402008001986 */ /* 0x0003e2000c10152c */
[----:B------:R-:W-:-:S03]  /*70c0*/  ISETP.GT.AND P1, PT, R3, 0x28, PT ;  /* 0x000000280300780c */ /* 0x000fc60003f24270 */
[----:B------:R1:W-:Y:S01]  /*70d0*/  @P4 STG.E.U16 desc[UR44][R14.64+0x40], R34 ;  /* 0x000040220e004986 */ /* 0x0003e2000c10152c */
[----:B------:R-:W-:-:S03]  /*70e0*/  ISETP.GT.AND P4, PT, R6, RZ, P2 ;  /* 0x000000ff0600720c */ /* 0x000fc60001784270 */
[----:B------:R1:W-:Y:S01]  /*70f0*/  @P5 STG.E.U16 desc[UR44][R14.64+0x42], R35 ;  /* 0x000042230e005986 */ /* 0x0003e2000c10152c */
[----:B------:R-:W-:-:S09]  /*7100*/  ISETP.GT.AND P5, PT, R6, RZ, P1 ;  /* 0x000000ff0600720c */ /* 0x000fd20000fa4270 */
[----:B------:R1:W-:Y:S01]  /*7110*/  @P4 STG.E.U16 desc[UR44][R8.64+0x52], R37 ;  /* 0x0000522508004986 */ /* 0x0003e2000c10152c */
[----:B------:R-:W-:-:S03]  /*7120*/  ISETP.GT.AND P4, PT, R6, 0x8, P2 ;  /* 0x000000080600780c */ /* 0x000fc60001784270 */
[----:B------:R1:W-:Y:S01]  /*7130*/  @P5 STG.E.U16 desc[UR44][R8.64+0x50], R36 ;  /* 0x0000502408005986 */ /* 0x0003e2000c10152c */
[----:B------:R-:W-:-:S09]  /*7140*/  ISETP.GT.AND P5, PT, R6, 0x8, P1 ;  /* 0x000000080600780c */ /* 0x000fd20000fa4270 */
[----:B------:R1:W-:Y:S01]  /*7150*/  @P4 STG.E.U16 desc[UR44][R14.64+0x52], R39 ;  /* 0x000052270e004986 */ /* 0x0003e2000c10152c */
[C---:B------:R-:W-:Y:S02]  /*7160*/  ISETP.GT.AND P4, PT, R6.reuse, 0x80, P3 ;  /* 0x000000800600780c */ /* 0x040fe40001f84270 */
[C---:B------:R-:W-:Y:S01]  /*7170*/  ISETP.GT.AND P3, PT, R6.reuse, 0x88, P3 ;  /* 0x000000880600780c */ /* 0x040fe20001f64270 */
[----:B------:R1:W-:Y:S01]  /*7180*/  @P5 STG.E.U16 desc[UR44][R14.64+0x50], R38 ;  /* 0x000050260e005986 */ /* 0x0003e2000c10152c */
[C---:B------:R-:W-:Y:S02]  /*7190*/  ISETP.GT.AND P5, PT, R6.reuse, 0x80, P0 ;  /* 0x000000800600780c */ /* 0x040fe400007a4270 */
[----:B------:R-:W-:-:S07]  /*71a0*/  ISETP.GT.AND P0, PT, R6, 0x88, P0 ;  /* 0x000000880600780c */ /* 0x000fce0000704270 */
[----:B------:R1:W-:Y:S01]  /*71b0*/  @P4 STG.E.U16 desc[UR44][R10.64+0x40], R24 ;  /* 0x000040180a004986 */ /* 0x0003e2000c10152c */
[C---:B------:R-:W-:Y:S02]  /*71c0*/  ISETP.GT.AND P4, PT, R6.reuse, 0x80, P1 ;  /* 0x000000800600780c */ /* 0x040fe40000f84270 */
[C---:B------:R-:W-:Y:S01]  /*71d0*/  ISETP.GT.AND P1, PT, R6.reuse, 0x88, P1 ;  /* 0x000000880600780c */ /* 0x040fe20000f24270 */
[----:B------:R1:W-:Y:S01]  /*71e0*/  @P5 STG.E.U16 desc[UR44][R10.64+0x42], R25 ;  /* 0x000042190a005986 */ /* 0x0003e2000c10152c */
[C---:B------:R-:W-:Y:S02]  /*71f0*/  ISETP.GT.AND P5, PT, R6.reuse, 0x80, P2 ;  /* 0x000000800600780c */ /* 0x040fe400017a4270 */
[----:B------:R-:W-:Y:S01]  /*7200*/  ISETP.GT.AND P2, PT, R6, 0x88, P2 ;  /* 0x000000880600780c */ /* 0x000fe20001744270 */
[----:B------:R1:W-:Y:S04]  /*7210*/  @P3 STG.E.U16 desc[UR44][R4.64+0x40], R26 ;  /* 0x0000401a04003986 */ /* 0x0003e8000c10152c */
[----:B------:R1:W-:Y:S04]  /*7220*/  @P0 STG.E.U16 desc[UR44][R4.64+0x42], R27 ;  /* 0x0000421b04000986 */ /* 0x0003e8000c10152c */
[----:B------:R1:W-:Y:S04]  /*7230*/  @P4 STG.E.U16 desc[UR44][R10.64+0x50], R28 ;  /* 0x0000501c0a004986 */ /* 0x0003e8000c10152c */
[----:B------:R1:W-:Y:S04]  /*7240*/  @P5 STG.E.U16 desc[UR44][R10.64+0x52], R29 ;  /* 0x0000521d0a005986 */ /* 0x0003e8000c10152c */
[----:B------:R1:W-:Y:S04]  /*7250*/  @P1 STG.E.U16 desc[UR44][R4.64+0x50], R30 ;  /* 0x0000501e04001986 */ /* 0x0003e8000c10152c */
[----:B------:R1:W-:Y:S02]  /*7260*/  @P2 STG.E.U16 desc[UR44][R4.64+0x52], R31 ;  /* 0x0000521f04002986 */ /* 0x0003e4000c10152c */
.L_x_120:
[----:B------:R-:W-:Y:S05]  /*7270*/  BSYNC B0 ;  /* 0x0000000000007941 */ /* 0x000fea0003800000 */
.L_x_28:
[----:B------:R-:W-:Y:S01]  /*7280*/  IADD3 R16, P0, R16, UR42, RZ ;  /* 0x0000002a10107c10 */ /* 0x000fe2000ff1e0ff */
[----:B------:R-:W-:Y:S01]  /*7290*/  ULDC.64 UR4, c[0x0][0x650] ;  /* 0x0001940000047ab9 */ /* 0x000fe20000000a00 */
[----:B0-----:R-:W-:Y:S01]  /*72a0*/  PRMT R3, RZ, 0x7610, R3 ;  /* 0x00007610ff037816 */ /* 0x001fe20000000003 */
[----:B------:R-:W-:Y:S01]  /*72b0*/  IMAD.MOV.U32 R82, RZ, RZ, -0x1 ;  /* 0xffffffffff527424 */ /* 0x000fe200078e00ff */
[----:B------:R-:W-:Y:S01]  /*72c0*/  IADD3.X R17, R17, UR38, RZ, P0, !PT ;  /* 0x0000002611117c10 */ /* 0x000fe200087fe4ff */
[----:B------:R-:W-:Y:S01]  /*72d0*/  IMAD.MOV.U32 R19, RZ, RZ, -0x1 ;  /* 0xffffffffff137424 */ /* 0x000fe200078e00ff */
[----:B------:R-:W-:-:S04]  /*72e0*/  ISETP.GE.U32.AND P0, PT, R16, UR4, PT ;  /* 0x0000000410007c0c */ /* 0x000fc8000bf06070 */
[----:B------:R-:W-:-:S13]  /*72f0*/  ISETP.GE.U32.AND.EX P0, PT, R17, UR5, PT, P0 ;  /* 0x0000000511007c0c */ /* 0x000fda000bf06100 */
[----:B------:R-:W-:Y:S05]  /*7300*/  @P0 BRA `(.L_x_121) ;  /* 0x0000000400500947 */ /* 0x000fea0003800000 */
[----:B-1----:R-:W0:Y:S01]  /*7310*/  LDC.64 R10, c[0x0][0x628] ;  /* 0x00018a00ff0a7b82 */ /* 0x002e220000000a00 */
[----:B------:R-:W1:Y:S01]  /*7320*/  S2R R12, SR_CTAID.X ;  /* 0x00000000000c7919 */ /* 0x000e620000002500 */
[----:B------:R-:W-:Y:S02]  /*7330*/  IMAD.MOV.U32 R8, RZ, RZ, R16 ;  /* 0x000000ffff087224 */ /* 0x000fe400078e0010 */
[----:B------:R-:W-:Y:S01]  /*7340*/  IMAD.MOV.U32 R9, RZ, RZ, R17 ;  /* 0x000000ffff097224 */ /* 0x000fe200078e0011 */
[----:B------:R-:W0:Y:S03]  /*7350*/  S2R R20, SR_CTAID.Y ;  /* 0x0000000000147919 */ /* 0x000e260000002600 */
[----:B------:R-:W1:Y:S08]  /*7360*/  LDC R0, c[0x0][0x630] ;  /* 0x00018c00ff007b82 */ /* 0x000e700000000800 */
[----:B----4-:R-:W4:Y:S01]  /*7370*/  LDC.64 R14, c[0x0][0x620] ;  /* 0x00018800ff0e7b82 */ /* 0x010f220000000a00 */
[----:B0-----:R-:W-:-:S04]  /*7380*/  ISETP.NE.U32.AND P0, PT, R10, RZ, PT ;  /* 0x000000ff0a00720c */ /* 0x001fc80003f05070 */
[----:B------:R-:W-:-:S13]  /*7390*/  ISETP.NE.AND.EX P0, PT, R11, RZ, PT, P0 ;  /* 0x000000ff0b00720c */ /* 0x000fda0003f05300 */
[----:B-1--4-:R-:W-:Y:S05]  /*73a0*/  @!P0 BRA `(.L_x_122) ;  /* 0x0000000000288947 */ /* 0x012fea0003800000 */
        /* <DEDUP_REMOVED lines=10> */
.L_x_122:
[-CC-:B------:R-:W-:Y:S01]  /*7450*/  SHF.R.U64 R19, R8, R0.reuse, R9.reuse ;  /* 0x0000000008137219 */ /* 0x180fe20000001209 */
[----:B------:R-:W0:Y:S01]  /*7460*/  LDC.64 R26, c[0x0][0x640] ;  /* 0x00019000ff1a7b82 */ /* 0x000e220000000a00 */
[----:B------:R-:W-:Y:S01]  /*7470*/  SHF.R.U32.HI R0, RZ, R0, R9 ;  /* 0x00000000ff007219 */ /* 0x000fe20000011609 */
[----:B------:R-:W-:Y:S01]  /*7480*/  ULDC UR4, c[0x0][0x150] ;  /* 0x0000540000047ab9 */ /* 0x000fe20000000800 */
[----:B------:R-:W-:Y:S02]  /*7490*/  IADD3 R3, P0, RZ, -R19, RZ ;  /* 0x80000013ff037210 */ /* 0x000fe40007f1e0ff */
[----:B------:R-:W-:-:S03]  /*74a0*/  I2FP.F32.U32 R7, R12 ;  /* 0x0000000c00077245 */ /* 0x000fc60000201000 */
[----:B------:R-:W1:Y:S01]  /*74b0*/  LDC R6, c[0x0][0x618] ;  /* 0x00018600ff067b82 */ /* 0x000e620000000800 */
[----:B------:R-:W-:Y:S02]  /*74c0*/  IMAD.X R5, RZ, RZ, ~R0, P0 ;  /* 0x000000ffff057224 */ /* 0x000fe400000e0e00 */
[----:B------:R-:W-:Y:S01]  /*74d0*/  FMUL R7, R7, UR4 ;  /* 0x0000000407077c20 */ /* 0x000fe20008400000 */
[----:B------:R-:W-:Y:S01]  /*74e0*/  ULDC UR4, c[0x0][0x154] ;  /* 0x0000550000047ab9 */ /* 0x000fe20000000800 */
[-C--:B------:R-:W-:Y:S02]  /*74f0*/  IMAD R0, R5, R14.reuse, RZ ;  /* 0x0000000e05007224 */ /* 0x080fe400078e02ff */
[C---:B------:R-:W-:Y:S01]  /*7500*/  IMAD.WIDE.U32 R4, R3.reuse, R14, R16 ;  /* 0x0000000e03047225 */ /* 0x040fe200078e0010 */
[----:B------:R-:W4:Y:S01]  /*7510*/  LDC R8, c[0x0][0x608] ;  /* 0x00018200ff087b82 */ /* 0x000f220000000800 */
[----:B------:R-:W2:Y:S02]  /*7520*/  F2I.U32.TRUNC.NTZ R7, R7 ;  /* 0x0000000700077305 */ /* 0x000ea4000020f000 */
[----:B------:R-:W-:Y:S01]  /*7530*/  IMAD R3, R3, R15, R0 ;  /* 0x0000000f03037224 */ /* 0x000fe200078e0200 */
[----:B------:R-:W-:-:S03]  /*7540*/  I2FP.F32.U32 R0, R20 ;  /* 0x0000001400007245 */ /* 0x000fc60000201000 */
[----:B------:R-:W-:Y:S01]  /*7550*/  IMAD.IADD R3, R5, 0x1, R3 ;  /* 0x0000000105037824 */ /* 0x000fe200078e0203 */
[----:B------:R-:W3:Y:S01]  /*7560*/  LDC R11, c[0x0][0x658] ;  /* 0x00019600ff0b7b82 */ /* 0x000ee20000000800 */
[----:B0-----:R-:W-:-:S04]  /*7570*/  ISETP.NE.U32.AND P0, PT, R26, RZ, PT ;  /* 0x000000ff1a00720c */ /* 0x001fc80003f05070 */
[----:B------:R-:W-:-:S03]  /*7580*/  ISETP.NE.AND.EX P0, PT, R27, RZ, PT, P0 ;  /* 0x000000ff1b00720c */ /* 0x000fc60003f05300 */
[----:B------:R-:W0:Y:S01]  /*7590*/  LDC R9, c[0x0][0x144] ;  /* 0x00005100ff097b82 */ /* 0x000e220000000800 */
[-C--:B-1----:R-:W-:Y:S01]  /*75a0*/  SHF.R.U64 R10, R4, R6.reuse, R3 ;  /* 0x00000006040a7219 */ /* 0x082fe20000001203 */
[----:B--2---:R-:W-:Y:S01]  /*75b0*/  IMAD.MOV R7, RZ, RZ, -R7 ;  /* 0x000000ffff077224 */ /* 0x004fe200078e0a07 */
[----:B------:R-:W-:Y:S01]  /*75c0*/  SHF.R.U32.HI R3, RZ, R6, R3 ;  /* 0x00000006ff037219 */ /* 0x000fe20000011603 */
[----:B------:R-:W-:-:S04]  /*75d0*/  FMUL R6, R0, UR4 ;  /* 0x0000000400067c20 */ /* 0x000fc80008400000 */
[----:B------:R-:W1:Y:S01]  /*75e0*/  LDC R21, c[0x0][0x148] ;  /* 0x00005200ff157b82 */ /* 0x000e620000000800 */
[----:B------:R2:W0:Y:S01]  /*75f0*/  F2I.U32.TRUNC.NTZ R14, R6 ;  /* 0x00000006000e7305 */ /* 0x000422000020f000 */
[-CC-:B----4-:R-:W-:Y:S02]  /*7600*/  SHF.R.U64 R13, R10, R8.reuse, R3.reuse ;  /* 0x000000080a0d7219 */ /* 0x190fe40000001203 */
[----:B------:R-:W-:-:S04]  /*7610*/  SHF.R.U32.HI R0, RZ, R8, R3 ;  /* 0x00000008ff007219 */ /* 0x000fc80000011603 */
[----:B------:R-:W4:Y:S01]  /*7620*/  LDC R24, c[0x0][0x600] ;  /* 0x00018000ff187b82 */ /* 0x000f220000000800 */
[-CC-:B---3--:R-:W-:Y:S02]  /*7630*/  SHF.R.U64 R15, R13, R11.reuse, R0.reuse ;  /* 0x0000000b0d0f7219 */ /* 0x188fe40000001200 */
[----:B------:R-:W-:-:S03]  /*7640*/  SHF.R.U32.HI R5, RZ, R11, R0 ;  /* 0x0000000bff057219 */ /* 0x000fc60000011600 */
[----:B------:R-:W-:Y:S02]  /*7650*/  IMAD.MOV.U32 R4, RZ, RZ, R15 ;  /* 0x000000ffff047224 */ /* 0x000fe400078e000f */
[----:B------:R-:W3:Y:S01]  /*7660*/  LDC R28, c[0x0][0x648] ;  /* 0x00019200ff1c7b82 */ /* 0x000ee20000000800 */
[----:B0-----:R-:W-:-:S07]  /*7670*/  IMAD R25, R9, R7, R12 ;  /* 0x0000000709197224 */ /* 0x001fce00078e020c */
[----:B------:R-:W0:Y:S08]  /*7680*/  LDC R29, c[0x0][0x638] ;  /* 0x00018e00ff1d7b82 */ /* 0x000e300000000800 */
[----:B------:R-:W0:Y:S01]  /*7690*/  LDC R30, c[0x0][0x610] ;  /* 0x00018400ff1e7b82 */ /* 0x000e220000000800 */
[----:B-12-4-:R-:W-:Y:S05]  /*76a0*/  @!P0 BRA `(.L_x_123) ;  /* 0x0000000000288947 */ /* 0x016fea0003800000 */
        /* <DEDUP_REMOVED lines=10> */
.L_x_123:
[----:B------:R-:W-:Y:S01]  /*7750*/  ISETP.NE.AND P0, PT, R2, 0x1, PT ;  /* 0x000000010200780c */ /* 0x000fe20003f05270 */
[----:B------:R-:W-:Y:S01]  /*7760*/  IMAD.MOV R14, RZ, RZ, -R14 ;  /* 0x000000ffff0e7224 */ /* 0x000fe200078e0a0e */
[----:B---3--:R-:W-:Y:S01]  /*7770*/  SHF.R.U64 R0, R4, R28, R5 ;  /* 0x0000001c04007219 */ /* 0x008fe20000001205 */
[----:B------:R-:W-:Y:S01]  /*7780*/  VIADD R5, R24, 0xffffffff ;  /* 0xffffffff18057836 */ /* 0x000fe20000000000 */
[----:B------:R-:W-:-:S03]  /*7790*/  LOP3.LUT R3, R13, R80, RZ, 0xc0, !PT ;  /* 0x000000500d037212 */ /* 0x000fc600078ec0ff */
[----:B------:R-:W-:Y:S01]  /*77a0*/  IMAD.MOV R4, RZ, RZ, -R0 ;  /* 0x000000ffff047224 */ /* 0x000fe200078e0a00 */
[----:B------:R-:W-:Y:S01]  /*77b0*/  LOP3.LUT R10, R10, R5, RZ, 0xc0, !PT ;  /* 0x000000050a0a7212 */ /* 0x000fe200078ec0ff */
[----:B------:R-:W-:Y:S02]  /*77c0*/  IMAD R0, R76, R0, R3 ;  /* 0x000000004c007224 */ /* 0x000fe400078e0203 */
[----:B0-----:R-:W-:Y:S02]  /*77d0*/  IMAD R3, R4, R29, R15 ;  /* 0x0000001d04037224 */ /* 0x001fe400078e020f */
[----:B------:R-:W-:Y:S02]  /*77e0*/  @P0 IMAD R25, R21, R14, R20 ;  /* 0x0000000e15190224 */ /* 0x000fe400078e0214 */
[----:B------:R-:W-:Y:S02]  /*77f0*/  IMAD R5, R3, R24, R10 ;  /* 0x0000001803057224 */ /* 0x000fe400078e020a */
[----:B------:R-:W-:-:S02]  /*7800*/  IMAD R0, R0, R30, R25 ;  /* 0x0000001e00007224 */ /* 0x000fc400078e0219 */
[----:B------:R-:W-:-:S03]  /*7810*/  IMAD.MOV.U32 R4, RZ, RZ, 0x1 ;  /* 0x00000001ff047424 */ /* 0x000fc600078e00ff */
[----:B------:R-:W-:Y:S02]  /*7820*/  SEL R82, R5, R0, !P0 ;  /* 0x0000000005527207 */ /* 0x000fe40004000000 */
[----:B------:R-:W-:Y:S02]  /*7830*/  PRMT R3, R4, 0x7610, R3 ;  /* 0x0000761004037816 */ /* 0x000fe40000000003 */
[----:B------:R-:W-:-:S07]  /*7840*/  SEL R0, R0, R5, !P0 ;  /* 0x0000000500007207 */ /* 0x000fce0004000000 */
.L_x_121:
[----:B------:R-:W-:Y:S01]  /*7850*/  LOP3.LUT P0, RZ, R3, 0xff, RZ, 0xc0, !PT ;  /* 0x000000ff03ff7812 */ /* 0x000fe2000780c0ff */
[----:B------:R-:W-:-:S12]  /*7860*/  IMAD.MOV.U32 R83, RZ, RZ, R0 ;  /* 0x000000ffff537224 */ /* 0x000fd800078e0000 */
[----:B------:R-:W-:Y:S05]  /*7870*/  @P0 BRA `(.L_x_124) ;  /* 0xffffff98003c0947 */ /* 0x000fea000383ffff */
[----:B------:R-:W-:Y:S05]  /*7880*/  EXIT ;  /* 0x000000000000794d */ /* 0x000fea0003800000 */
.L_x_3:
        /* <DEDUP_REMOVED lines=26> */
.L_x_126:
[--C-:B------:R-:W-:Y:S01]  /*7a30*/  SHF.R.U64 R14, R12, R20, R13.reuse ;  /* 0x000000140c0e7219 */ /* 0x100fe2000000120d */
[----:B------:R-:W0:Y:S01]  /*7a40*/  LDC R24, c[0x0][0x618] ;  /* 0x00018600ff187b82 */ /* 0x000e220000000800 */
[----:B------:R-:W-:Y:S01]  /*7a50*/  I2FP.F32.U32 R8, R6 ;  /* 0x0000000600087245 */ /* 0x000fe20000201000 */
[----:B------:R-:W-:Y:S01]  /*7a60*/  ULDC UR4, c[0x0][0x150] ;  /* 0x0000540000047ab9 */ /* 0x000fe20000000800 */
[----:B------:R-:W-:Y:S02]  /*7a70*/  SHF.R.U32.HI R7, RZ, R20, R13 ;  /* 0x00000014ff077219 */ /* 0x000fe4000001160d */
[----:B------:R-:W-:Y:S01]  /*7a80*/  IADD3 R11, P0, RZ, -R14, RZ ;  /* 0x8000000eff0b7210 */ /* 0x000fe20007f1e0ff */
[----:B------:R-:W-:Y:S01]  /*7a90*/  FMUL R13, R8, UR4 ;  /* 0x00000004080d7c20 */ /* 0x000fe20008400000 */
[----:B------:R-:W-:Y:S01]  /*7aa0*/  ULDC UR4, c[0x0][0x154] ;  /* 0x0000550000047ab9 */ /* 0x000fe20000000800 */
[----:B------:R-:W1:Y:S02]  /*7ab0*/  LDC.64 R26, c[0x0][0x640] ;  /* 0x00019000ff1a7b82 */ /* 0x000e640000000a00 */
[----:B------:R-:W-:-:S02]  /*7ac0*/  IMAD.X R7, RZ, RZ, ~R7, P0 ;  /* 0x000000ffff077224 */ /* 0x000fc400000e0e07 */
[----:B------:R-:W2:Y:S01]  /*7ad0*/  F2I.U32.TRUNC.NTZ R13, R13 ;  /* 0x0000000d000d7305 */ /* 0x000ea2000020f000 */
[----:B------:R-:W-:-:S03]  /*7ae0*/  IMAD.WIDE.U32 R8, R11, R22, R16 ;  /* 0x000000160b087225 */ /* 0x000fc600078e0010 */
[----:B------:R-:W3:Y:S01]  /*7af0*/  LDC R15, c[0x0][0x144] ;  /* 0x00005100ff0f7b82 */ /* 0x000ee20000000800 */
[----:B------:R-:W-:-:S04]  /*7b00*/  IMAD R10, R7, R22, RZ ;  /* 0x00000016070a7224 */ /* 0x000fc800078e02ff */
[----:B------:R-:W-:Y:S02]  /*7b10*/  IMAD R7, R11, R23, R10 ;  /* 0x000000170b077224 */ /* 0x000fe400078e020a */
[----:B------:R-:W-:Y:S01]  /*7b20*/  IMAD.MOV.U32 R10, RZ, RZ, -0x1 ;  /* 0xffffffffff0a7424 */ /* 0x000fe200078e00ff */
[----:B------:R-:W4:Y:S01]  /*7b30*/  LDC R20, c[0x0][0x608] ;  /* 0x00018200ff147b82 */ /* 0x000f220000000800 */
[----:B------:R-:W-:Y:S01]  /*7b40*/  IMAD.IADD R7, R9, 0x1, R7 ;  /* 0x0000000109077824 */ /* 0x000fe200078e0207 */
[----:B------:R-:W-:-:S04]  /*7b50*/  I2FP.F32.U32 R9, R3 ;  /* 0x0000000300097245 */ /* 0x000fc80000201000 */
[-C--:B0-----:R-:W-:Y:S01]  /*7b60*/  SHF.R.U64 R12, R8, R24.reuse, R7 ;  /* 0x00000018080c7219 */ /* 0x081fe20000001207 */
[----:B--2---:R-:W-:Y:S01]  /*7b70*/  IMAD.MOV R8, RZ, RZ, -R13 ;  /* 0x000000ffff087224 */ /* 0x004fe200078e0a0d */
[----:B------:R-:W0:Y:S01]  /*7b80*/  LDC R11, c[0x0][0x658] ;  /* 0x00019600ff0b7b82 */ /* 0x000e220000000800 */
[----:B-1----:R-:W-:Y:S01]  /*7b90*/  ISETP.NE.U32.AND P0, PT, R26, RZ, PT ;  /* 0x000000ff1a00720c */ /* 0x002fe20003f05070 */
[----:B------:R-:W-:Y:S01]  /*7ba0*/  FMUL R9, R9, UR4 ;  /* 0x0000000409097c20 */ /* 0x000fe20008400000 */
[----:B------:R-:W-:Y:S02]  /*7bb0*/  SHF.R.U32.HI R7, RZ, R24, R7 ;  /* 0x00000018ff077219 */ /* 0x000fe40000011607 */
[----:B------:R-:W-:-:S03]  /*7bc0*/  ISETP.NE.AND.EX P0, PT, R27, RZ, PT, P0 ;  /* 0x000000ff1b00720c */ /* 0x000fc60003f05300 */
[----:B------:R-:W1:Y:S01]  /*7bd0*/  LDC R22, c[0x0][0x148] ;  /* 0x00005200ff167b82 */ /* 0x000e620000000800 */
[----:B---3--:R-:W-:Y:S02]  /*7be0*/  IMAD R23, R15, R8, R6 ;  /* 0x000000080f177224 */ /* 0x008fe400078e0206 */
[----:B------:R-:W-:-:S05]  /*7bf0*/  IMAD.MOV.U32 R8, RZ, RZ, 0x1 ;  /* 0x00000001ff087424 */ /* 0x000fca00078e00ff */
[----:B------:R-:W2:Y:S01]  /*7c00*/  LDC R21, c[0x0][0x600] ;  /* 0x00018000ff157b82 */ /* 0x000ea20000000800 */
[-CC-:B----4-:R-:W-:Y:S02]  /*7c10*/  SHF.R.U64 R15, R12, R20.reuse, R7.reuse ;  /* 0x000000140c0f7219 */ /* 0x190fe40000001207 */
[----:B------:R-:W-:Y:S02]  /*7c20*/  SHF.R.U32.HI R6, RZ, R20, R7 ;  /* 0x00000014ff067219 */ /* 0x000fe40000011607 */
[----:B------:R3:W4:Y:S03]  /*7c30*/  F2I.U32.TRUNC.NTZ R20, R9 ;  /* 0x0000000900147305 */ /* 0x000726000020f000 */
[----:B------:R-:W1:Y:S01]  /*7c40*/  LDC R25, c[0x0][0x648] ;  /* 0x00019200ff197b82 */ /* 0x000e620000000800 */
[-C--:B0-----:R-:W-:Y:S02]  /*7c50*/  SHF.R.U64 R19, R15, R11.reuse, R6 ;  /* 0x0000000b0f137219 */ /* 0x081fe40000001206 */
[----:B------:R-:W-:-:S02]  /*7c60*/  SHF.L.U32 R10, R10, R11, RZ ;  /* 0x0000000b0a0a7219 */ /* 0x000fc400000006ff */
[-C--:B------:R-:W-:Y:S01]  /*7c70*/  SHF.R.U32.HI R7, RZ, R11.reuse, R6 ;  /* 0x0000000bff077219 */ /* 0x080fe20000011606 */
[----:B------:R-:W-:Y:S01]  /*7c80*/  IMAD.MOV.U32 R6, RZ, RZ, R19 ;  /* 0x000000ffff067224 */ /* 0x000fe200078e0013 */
[----:B------:R-:W-:Y:S01]  /*7c90*/  SHF.L.U32 R24, R8, R11, RZ ;  /* 0x0000000b08187219 */ /* 0x000fe200000006ff */
[----:B------:R-:W0:Y:S01]  /*7ca0*/  LDC R28, c[0x0][0x638] ;  /* 0x00018e00ff1c7b82 */ /* 0x000e220000000800 */
[----:B------:R-:W-:-:S07]  /*7cb0*/  LOP3.LUT R30, RZ, R10, RZ, 0x33, !PT ;  /* 0x0000000aff1e7212 */ /* 0x000fce00078e33ff */
[----:B------:R-:W0:Y:S01]  /*7cc0*/  LDC R29, c[0x0][0x610] ;  /* 0x00018400ff1d7b82 */ /* 0x000e220000000800 */
[----:B---34-:R-:W-:Y:S05]  /*7cd0*/  @!P0 BRA `(.L_x_127) ;  /* 0x0000000000288947 */ /* 0x018fea0003800000 */
[----:B------:R-:W3:Y:S02]  /*7ce0*/  LDC R6, c[0x0][0x64c] ;  /* 0x00019300ff067b82 */ /* 0x000ee40000000800 */
[----:B---3--:R-:W-:-:S05]  /*7cf0*/  IADD3 R11, P0, R19, R6, RZ ;  /* 0x00000006130b7210 */ /* 0x008fca0007f1e0ff */
        /* <DEDUP_REMOVED lines=8> */
.L_x_127:
[----:B------:R-:W-:Y:S01]  /*7d80*/  ISETP.NE.AND P0, PT, R2, 0x1, PT ;  /* 0x000000010200780c */ /* 0x000fe20003f05270 */
[----:B--2---:R-:W-:Y:S01]  /*7d90*/  VIADD R9, R21, 0xffffffff ;  /* 0xffffffff15097836 */ /* 0x004fe20000000000 */
[----:B-1----:R-:W-:Y:S01]  /*7da0*/  SHF.R.U64 R7, R6, R25, R7 ;  /* 0x0000001906077219 */ /* 0x002fe20000001207 */
[----:B------:R-:W-:Y:S01]  /*7db0*/  IMAD.MOV R20, RZ, RZ, -R20 ;  /* 0x000000ffff147224 */ /* 0x000fe200078e0a14 */
[----:B------:R-:W-:Y:S02]  /*7dc0*/  LOP3.LUT R6, R15, R30, RZ, 0xc0, !PT ;  /* 0x0000001e0f067212 */ /* 0x000fe400078ec0ff */
[----:B------:R-:W-:Y:S01]  /*7dd0*/  LOP3.LUT R12, R12, R9, RZ, 0xc0, !PT ;  /* 0x000000090c0c7212 */ /* 0x000fe200078ec0ff */
[----:B------:R-:W-:Y:S02]  /*7de0*/  IMAD.MOV R8, RZ, RZ, -R7 ;  /* 0x000000ffff087224 */ /* 0x000fe400078e0a07 */
[----:B------:R-:W-:Y:S02]  /*7df0*/  IMAD R6, R24, R7, R6 ;  /* 0x0000000718067224 */ /* 0x000fe400078e0206 */
[----:B------:R-:W-:-:S02]  /*7e00*/  IMAD.MOV.U32 R9, RZ, RZ, 0x1 ;  /* 0x00000001ff097424 */ /* 0x000fc400078e00ff */
[----:B------:R-:W-:Y:S02]  /*7e10*/  @P0 IMAD R23, R22, R20, R3 ;  /* 0x0000001416170224 */ /* 0x000fe400078e0203 */
[----:B0-----:R-:W-:Y:S02]  /*7e20*/  IMAD R3, R8, R28, R19 ;  /* 0x0000001c08037224 */ /* 0x001fe400078e0213 */
[----:B------:R-:W-:Y:S02]  /*7e30*/  IMAD R13, R6, R29, R23 ;  /* 0x0000001d060d7224 */ /* 0x000fe400078e0217 */
[----:B------:R-:W-:Y:S02]  /*7e40*/  IMAD R6, R3, R21, R12 ;  /* 0x0000001503067224 */ /* 0x000fe400078e020c */
[----:B------:R-:W-:-:S03]  /*7e50*/  IMAD.MOV.U32 R8, RZ, RZ, R14 ;  /* 0x000000ffff087224 */ /* 0x000fc600078e000e */
[----:B------:R-:W-:Y:S02]  /*7e60*/  SEL R20, R6, R13, !P0 ;  /* 0x0000000d06147207 */ /* 0x000fe40004000000 */
[----:B------:R-:W-:-:S07]  /*7e70*/  SEL R13, R13, R6, !P0 ;  /* 0x000000060d0d7207 */ /* 0x000fce0004000000 */
.L_x_125:
[----:B------:R-:W-:-:S08]  /*7e80*/  NOP ;  /* 0x0000000000007918 */ /* 0x000fd00000000000 */
[----:B------:R-:W0:-:S00]  /*7e90*/  USETMAXREG.DEALLOC.CTAPOOL 0x28 ;  /* 0x00000028000079c8 */ /* 0x000e0000080e0500 */
[----:B0-----:R-:W-:-:S13]  /*7ea0*/  ISETP.NE.AND P0, PT, R0, RZ, PT ;  /* 0x000000ff0000720c */ /* 0x001fda0003f05270 */
[----:B------:R-:W-:Y:S05]  /*7eb0*/  @P0 EXIT ;  /* 0x000000000000094d */ /* 0x000fea0003800000 */
[----:B------:R-:W-:Y:S01]  /*7ec0*/  LOP3.LUT P0, RZ, R9, 0xff, RZ, 0xc0, !PT ;  /* 0x000000ff09ff7812 */ /* 0x000fe2000780c0ff */
[----:B------:R-:W-:Y:S02]  /*7ed0*/  IMAD.MOV.U32 R0, RZ, RZ, 0x1 ;  /* 0x00000001ff007424 */ /* 0x000fe400078e00ff */
[----:B------:R-:W-:-:S10]  /*7ee0*/  IMAD.MOV.U32 R3, RZ, RZ, RZ ;  /* 0x000000ffff037224 */ /* 0x000fd400078e00ff */
[----:B------:R-:W-:Y:S05]  /*7ef0*/  @!P0 BRA `(.L_x_128) ;  /* 0x0000000c004c8947 */ /* 0x000fea0003800000 */
[----:B------:R-:W0:Y:S01]  /*7f00*/  LDC R0, c[0x0][0x28c] ;  /* 0x0000a300ff007b82 */ /* 0x000e220000000800 */
[----:B------:R-:W-:Y:S01]  /*7f10*/  LOP3.LUT P0, RZ, R4, 0x1f, RZ, 0xc0, !PT ;  /* 0x0000001f04ff7812 */ /* 0x000fe2000780c0ff */
[----:B------:R-:W-:Y:S01]  /*7f20*/  ULDC UR5, c[0x0][0x658] ;  /* 0x0001960000057ab9 */ /* 0x000fe20000000800 */
[----:B------:R-:W-:Y:S01]  /*7f30*/  UMOV UR6, 0xffffffff ;  /* 0xffffffff00067882 */ /* 0x000fe20000000000 */
[----:B------:R-:W-:Y:S01]  /*7f40*/  BSSY B0, `(.L_x_128) ;  /* 0x00000ce000007945 */ /* 0x000fe20003800000 */
[----:B------:R-:W-:Y:S01]  /*7f50*/  USHF.L.U32 UR6, UR6, UR5, URZ ;  /* 0x0000000506067299 */ /* 0x000fe2000800063f */
[C---:B------:R-:W-:Y:S01]  /*7f60*/  ISETP.NE.AND P2, PT, R5.reuse, RZ, PT ;  /* 0x000000ff0500720c */ /* 0x040fe20003f45270 */
[----:B------:R-:W-:Y:S01]  /*7f70*/  IMAD.MOV.U32 R11, RZ, RZ, 0x1 ;  /* 0x00000001ff0b7424 */ /* 0x000fe200078e00ff */
[----:B------:R-:W-:Y:S01]  /*7f80*/  ISETP.NE.OR P0, PT, R5, RZ, !P0 ;  /* 0x000000ff0500720c */ /* 0x000fe20004705670 */
[----:B------:R-:W-:Y:S01]  /*7f90*/  ULDC UR4, c[0x0][0x600] ;  /* 0x0001800000047ab9 */ /* 0x000fe20000000800 */
[----:B------:R-:W-:Y:S01]  /*7fa0*/  LOP3.LUT R19, R18, 0x2, RZ, 0xfc, !PT ;  /* 0x0000000212137812 */ /* 0x000fe200078efcff */
[----:B------:R-:W-:Y:S01]  /*7fb0*/  UMOV UR7, 0x1 ;  /* 0x0000000100077882 */ /* 0x000fe20000000000 */
[----:B------:R-:W-:-:S02]  /*7fc0*/  UIADD3 UR4, UR4, -0x1, URZ ;  /* 0xffffffff04047890 */ /* 0x000fc4000fffe03f */
[----:B------:R-:W-:Y:S02]  /*7fd0*/  USHF.L.U32 UR5, UR7, UR5, URZ ;  /* 0x0000000507057299 */ /* 0x000fe4000800063f */
[----:B------:R-:W-:Y:S01]  /*7fe0*/  ULOP3.LUT UR13, URZ, UR6, URZ, 0x33, !UPT ;  /* 0x000000063f0d7292 */ /* 0x000fe2000f8e333f */
[----:B------:R-:W-:Y:S01]  /*7ff0*/  ULDC.64 UR22, c[0x0][0x198] ;  /* 0x0000660000167ab9 */ /* 0x000fe20000000a00 */
[----:B0-----:R-:W-:-:S05]  /*8000*/  VIADD R0, R0, 0x7f ;  /* 0x0000007f00007836 */ /* 0x001fca0000000000 */
[----:B------:R-:W-:-:S04]  /*8010*/  SHF.R.S32.HI R3, RZ, 0x1f, R0 ;  /* 0x0000001fff037819 */ /* 0x000fc80000011400 */
[----:B------:R-:W-:Y:S01]  /*8020*/  LEA.HI R3, R3, R0, RZ, 0x7 ;  /* 0x0000000003037211 */ /* 0x000fe200078f38ff */
[----:B------:R-:W-:-:S03]  /*8030*/  IMAD.MOV.U32 R0, RZ, RZ, 0x1 ;  /* 0x00000001ff007424 */ /* 0x000fc600078e00ff */
[----:B------:R-:W-:Y:S01]  /*8040*/  SHF.R.S32.HI R12, RZ, 0x7, R3 ;  /* 0x00000007ff0c7819 */ /* 0x000fe20000011403 */
[----:B------:R-:W-:-:S04]  /*8050*/  IMAD.MOV.U32 R3, RZ, RZ, RZ ;  /* 0x000000ffff037224 */ /* 0x000fc800078e00ff */
[----:B------:R-:W-:-:S07]  /*8060*/  VIADD R10, R12, 0x1 ;  /* 0x000000010c0a7836 */ /* 0x000fce0000000000 */
.L_x_140:
[----:B------:R-:W-:-:S03]  /*8070*/  UMOV UR6, 0xffffffff ;  /* 0xffffffff00067882 */ /* 0x000fc60000000000 */
[----:B------:R-:W-:Y:S05]  /*8080*/  BRA.DIV UR6, `(.L_x_129) ;  /* 0x0000000e068c7947 */ /* 0x000fea000b800000 */
[----:B------:R-:W-:-:S13]  /*8090*/  ELECT P6, URZ, PT ;  /* 0x00000000003f782f */ /* 0x000fda00038c0000 */
.L_x_149:
[----:B------:R-:W0:Y:S01]  /*80a0*/  LDC R4, c[0x0][0x28c] ;  /* 0x0000a300ff047b82 */ /* 0x000e220000000800 */
[----:B------:R-:W-:Y:S01]  /*80b0*/  BSSY B1, `(.L_x_130) ;  /* 0x0000043000017945 */ /* 0x000fe20003800000 */
[----:B0-----:R-:W-:-:S13]  /*80c0*/  ISETP.LT.OR P6, PT, R4, 0x1, !P6 ;  /* 0x000000010400780c */ /* 0x001fda00077c1670 */
[----:B------:R-:W-:Y:S05]  /*80d0*/  @P6 BRA `(.L_x_131) ;  /* 0x0000000400006947 */ /* 0x000fea0003800000 */
[----:B------:R-:W-:Y:S02]  /*80e0*/  IMAD.SHL.U32 R13, R13, 0x100, RZ ;  /* 0x000001000d0d7824 */ /* 0x000fe400078e00ff */
[----:B------:R-:W-:Y:S02]  /*80f0*/  IMAD R20, R20, 0x30, RZ ;  /* 0x0000003014147824 */ /* 0x000fe400078e02ff */
[----:B------:R-:W-:Y:S02]  /*8100*/  IMAD.MOV.U32 R21, RZ, RZ, RZ ;  /* 0x000000ffff157224 */ /* 0x000fe400078e00ff */
[----:B------:R-:W-:Y:S02]  /*8110*/  IMAD.MOV.U32 R4, RZ, RZ, R10 ;  /* 0x000000ffff047224 */ /* 0x000fe400078e000a */
[----:B------:R-:W-:Y:S02]  /*8120*/  IMAD.MOV.U32 R5, RZ, RZ, R0 ;  /* 0x000000ffff057224 */ /* 0x000fe400078e0000 */
[----:B------:R-:W-:-:S07]  /*8130*/  IMAD.MOV.U32 R6, RZ, RZ, R3 ;  /* 0x000000ffff067224 */ /* 0x000fce00078e0003 */
.L_x_135:
[----:B------:R-:W0:Y:S01]  /*8140*/  S2R R14, SR_CgaCtaId ;  /* 0x00000000000e7919 */ /* 0x000e220000008800 */
[----:B------:R-:W-:Y:S01]  /*8150*/  MOV R7, 0x400 ;  /* 0x0000040000077802 */ /* 0x000fe20000000f00 */
[----:B------:R-:W1:Y:S03]  /*8160*/  @!P2 LDC R9, c[0x0][0x500] ;  /* 0x00014000ff09ab82 */ /* 0x000e660000000800 */
[----:B0-----:R-:W-:Y:S02]  /*8170*/  LEA R15, R14, R7, 0x18 ;  /* 0x000000070e0f7211 */ /* 0x001fe400078ec0ff */
[----:B------:R-:W-:-:S03]  /*8180*/  SHF.L.U32 R7, R5, 0x1f, RZ ;  /* 0x0000001f05077819 */ /* 0x000fc600000006ff */
[----:B------:R-:W-:-:S04]  /*8190*/  IMAD R14, R6, 0x8, R15 ;  /* 0x00000008060e7824 */ /* 0x000fc800078e020f */
[----:B------:R-:W0:Y:S02]  /*81a0*/  SYNCS.PHASECHK.TRANS64.TRYWAIT P1, [R14+URZ+0x10], R7 ;  /* 0x000010070e0075a7 */ /* 0x000e24000802017f */
[----:B01----:R-:W-:Y:S05]  /*81b0*/  @!P1 BRA `(.L_x_132) ;  /* 0x0000000c00609947 */ /* 0x003fea0003800000 */
.L_x_150:
[----:B0-----:R-:W-:Y:S01]  /*81c0*/  PRMT R7, R19, 0x9910, RZ ;  /* 0x0000991013077816 */ /* 0x001fe200000000ff */
[----:B------:R0:W-:Y:S03]  /*81d0*/  @!P2 SYNCS.ARRIVE.TRANS64 RZ, [R14+URZ], R9 ;  /* 0x000000090effa9a7 */ /* 0x0001e6000800003f */
[----:B------:R-:W-:-:S13]  /*81e0*/  ISETP.NE.AND P1, PT, R7, 0x2, PT ;  /* 0x000000020700780c */ /* 0x000fda0003f25270 */
[----:B0-----:R-:W-:Y:S05]  /*81f0*/  @P1 BRA `(.L_x_133) ;  /* 0x0000000000041947 */ /* 0x001fea0003800000 */
[----:B------:R-:W-:Y:S01]  /*8200*/  BPT.TRAP 0x1 ;  /* 0x000000040000795c */ /* 0x000fe20000300000 */
.L_x_133:
[----:B------:R-:W-:Y:S05]  /*8210*/  @P0 BRA `(.L_x_134) ;  /* 0x0000000000040947 */ /* 0x000fea0003800000 */
[----:B------:R-:W-:Y:S01]  /*8220*/  BPT.TRAP 0x1 ;  /* 0x000000040000795c */ /* 0x000fe20000300000 */
.L_x_134:
[C-C-:B------:R-:W-:Y:S01]  /*8230*/  IMAD R7, R6.reuse, 0x10000, R15.reuse ;  /* 0x0001000006077824 */ /* 0x140fe200078e020f */
[----:B------:R-:W-:Y:S01]  /*8240*/  R2UR UR34, R21 ;  /* 0x00000000152272ca */ /* 0x000fe200000e0000 */
[----:B------:R-:W-:Y:S01]  /*8250*/  IMAD R15, R6, 0x3000, R15 ;  /* 0x00003000060f7824 */ /* 0x000fe200078e020f */
[----:B------:R-:W-:Y:S01]  /*8260*/  R2UR UR33, R14 ;  /* 0x000000000e2172ca */ /* 0x000fe200000e0000 */
[----:B------:R-:W-:Y:S01]  /*8270*/  VIADD R4, R4, 0xffffffff ;  /* 0xffffffff04047836 */ /* 0x000fe20000000000 */
[----:B------:R-:W-:Y:S01]  /*8280*/  R2UR UR24, R7 ;  /* 0x00000000071872ca */ /* 0x000fe200000e0000 */
[----:B------:R-:W-:Y:S01]  /*8290*/  UIADD3 UR6, UP0, UR22, 0xf0, URZ ;  /* 0x000000f016067890 */ /* 0x000fe2000ff1e03f */
[----:B------:R-:W-:Y:S01]  /*82a0*/  R2UR UR8, R15 ;  /* 0x000000000f0872ca */ /* 0x000fe200000e0000 */
[----:B------:R-:W-:Y:S01]  /*82b0*/  UIADD3 UR30, UP1, UR22, 0x1f0, URZ ;  /* 0x000001f0161e7890 */ /* 0x000fe2000ff3e03f */
[----:B------:R-:W-:Y:S01]  /*82c0*/  R2UR UR36, R8 ;  /* 0x00000000082472ca */ /* 0x000fe200000e0000 */
[----:B------:R-:W-:Y:S01]  /*82d0*/  UIADD3.X UR7, URZ, UR23, URZ, UP0, !UPT ;  /* 0x000000173f077290 */ /* 0x000fe200087fe43f */
[----:B------:R-:W-:Y:S01]  /*82e0*/  R2UR UR35, R13 ;  /* 0x000000000d2372ca */ /* 0x000fe200000e0000 */
[----:B------:R-:W-:Y:S01]  /*82f0*/  UIADD3.X UR31, URZ, UR23, URZ, UP1, !UPT ;  /* 0x000000173f1f7290 */ /* 0x000fe20008ffe43f */
[----:B------:R-:W-:Y:S01]  /*8300*/  R2UR UR19, R20 ;  /* 0x00000000141372ca */ /* 0x000fe200000e0000 */
[----:B------:R-:W-:Y:S01]  /*8310*/  UIADD3 UR26, UR34, 0x40, URZ ;  /* 0x00000040221a7890 */ /* 0x000fe2000fffe03f */
[----:B------:R-:W-:Y:S01]  /*8320*/  ISETP.GT.AND P3, PT, R4, 0x1, PT ;  /* 0x000000010400780c */ /* 0x000fe20003f64270 */
[----:B------:R-:W-:Y:S01]  /*8330*/  VIADD R6, R6, 0x1 ;  /* 0x0000000106067836 */ /* 0x000fe20000000000 */
[----:B------:R-:W-:Y:S01]  /*8340*/  UMOV UR14, 0x0 ;  /* 0x00000000000e7882 */ /* 0x000fe20000000000 */
[----:B------:R-:W-:Y:S01]  /*8350*/  UIADD3 UR32, UR24, 0x100, URZ ;  /* 0x0000010018207890 */ /* 0x000fe2000fffe03f */
[----:B------:R-:W-:Y:S01]  /*8360*/  VIADD R21, R21, 0x80 ;  /* 0x0000008015157836 */ /* 0x000fe20000000000 */
[----:B------:R-:W-:Y:S01]  /*8370*/  UIADD3 UR24, UR24, 0x8100, URZ ;  /* 0x0000810018187890 */ /* 0x000fe2000fffe03f */
[----:B------:R-:W-:Y:S01]  /*8380*/  ISETP.NE.AND P1, PT, R6, 0x2, PT ;  /* 0x000000020600780c */ /* 0x000fe20003f25270 */
[----:B------:R-:W-:-:S02]  /*8390*/  UIADD3 UR16, UR8, 0x20100, URZ ;  /* 0x0002010008107890 */ /* 0x000fc4000fffe03f */
[----:B------:R-:W-:Y:S01]  /*83a0*/  UIADD3 UR8, UR8, 0x21900, URZ ;  /* 0x0002190008087890 */ /* 0x000fe2000fffe03f */
[----:B------:R-:W-:Y:S01]  /*83b0*/  SEL R14, RZ, 0x1, P1 ;  /* 0x00000001ff0e7807 */ /* 0x000fe20000800000 */
[----:B------:R-:W-:Y:S01]  /*83c0*/  UMOV UR15, 0x10000000 ;  /* 0x10000000000f7882 */ /* 0x000fe20000000000 */
[----:B------:R-:W-:Y:S01]  /*83d0*/  UMOV UR25, UR33 ;  /* 0x0000002100197c82 */ /* 0x000fe20008000000 */
[----:B------:R-:W-:Y:S01]  /*83e0*/  UMOV UR28, UR36 ;  /* 0x00000024001c7c82 */ /* 0x000fe20008000000 */
[----:B------:R-:W-:Y:S01]  /*83f0*/  UMOV UR27, UR35 ;  /* 0x00000023001b7c82 */ /* 0x000fe20008000000 */
[----:B------:R-:W-:Y:S01]  /*8400*/  UMOV UR17, UR33 ;  /* 0x0000002100117c82 */ /* 0x000fe20008000000 */
[----:B------:R-:W-:Y:S01]  /*8410*/  UMOV UR18, UR34 ;  /* 0x0000002200127c82 */ /* 0x000fe20008000000 */
[----:B------:R-:W-:Y:S01]  /*8420*/  UMOV UR20, UR36 ;  /* 0x0000002400147c82 */ /* 0x000fe20008000000 */
[----:B------:R0:W-:Y:S01]  /*8430*/  UTMALDG.3D [UR32], [UR6], desc[UR14] ;  /* 0x00000e20060075b4 */ /* 0x0001e20008011000 */
[----:B------:R-:W-:Y:S01]  /*8440*/  UMOV UR9, UR33 ;  /* 0x0000002100097c82 */ /* 0x000fe20008000000 */
[----:B------:R-:W-:Y:S01]  /*8450*/  UMOV UR11, UR19 ;  /* 0x00000013000b7c82 */ /* 0x000fe20008000000 */
[----:B------:R-:W-:Y:S01]  /*8460*/  UMOV UR12, UR36 ;  /* 0x00000024000c7c82 */ /* 0x000fe20008000000 */
[----:B------:R-:W-:Y:S01]  /*8470*/  UMOV UR10, UR26 ;  /* 0x0000001a000a7c82 */ /* 0x000fe20008000000 */
[----:B------:R-:W-:-:S02]  /*8480*/  LOP3.LUT R5, R5, R14, RZ, 0x3c, !PT ;  /* 0x0000000e05057212 */ /* 0x000fc400078e3cff */
[----:B------:R-:W-:Y:S01]  /*8490*/  SEL R6, R6, RZ, P1 ;  /* 0x000000ff06067207 */ /* 0x000fe20000800000 */
[----:B------:R0:W-:Y:S01]  /*84a0*/  UTMALDG.3D [UR24], [UR6], desc[UR14] ;  /* 0x00000e18060075b4 */ /* 0x0001e20008011000 */
[----:B------:R0:W-:Y:S01]  /*84b0*/  UTMALDG.3D [UR16], [UR30], desc[UR14] ;  /* 0x00000e101e0075b4 */ /* 0x0001e20008011000 */
[----:B------:R0:W-:Y:S02]  /*84c0*/  UTMALDG.3D [UR8], [UR30], desc[UR14] ;  /* 0x00000e081e0075b4 */ /* 0x0001e40008011000 */
[----:B0-----:R-:W-:Y:S05]  /*84d0*/  @P3 BRA `(.L_x_135) ;  /* 0xfffffffc00183947 */ /* 0x001fea000383ffff */
.L_x_131:
[----:B------:R-:W-:Y:S05]  /*84e0*/  BSYNC B1 ;  /* 0x0000000000017941 */ /* 0x000fea0003800000 */
.L_x_130:
[----:B------:R-:W-:Y:S01]  /*84f0*/  LOP3.LUT P3, RZ, R11, 0xff, RZ, 0xc0, !PT ;  /* 0x000000ff0bff7812 */ /* 0x000fe2000786c0ff */
[----:B------:R-:W-:Y:S01]  /*8500*/  IMAD.IADD R3, R12, 0x1, R3 ;  /* 0x000000010c037824 */ /* 0x000fe200078e0203 */
[----:B------:R-:W-:Y:S01]  /*8510*/  IADD3 R16, P4, R16, UR42, RZ ;  /* 0x0000002a10107c10 */ /* 0x000fe2000ff9e0ff */
[----:B------:R-:W-:Y:S01]  /*8520*/  ULDC.64 UR6, c[0x0][0x650] ;  /* 0x0001940000067ab9 */ /* 0x000fe20000000a00 */
[----:B------:R-:W-:Y:S01]  /*8530*/  BSSY B1, `(.L_x_136) ;  /* 0x000006c000017945 */ /* 0x000fe20003800000 */
[----:B------:R-:W-:Y:S01]  /*8540*/  IMAD.MOV.U32 R13, RZ, RZ, -0x1 ;  /* 0xffffffffff0d7424 */ /* 0x000fe200078e00ff */
[----:B------:R-:W-:Y:S01]  /*8550*/  ISETP.GT.U32.AND P1, PT, R3, 0x1, PT ;  /* 0x000000010300780c */ /* 0x000fe20003f24070 */
[----:B------:R-:W-:Y:S01]  /*8560*/  IMAD.MOV.U32 R20, RZ, RZ, -0x1 ;  /* 0xffffffffff147424 */ /* 0x000fe200078e00ff */
[----:B------:R-:W-:Y:S01]  /*8570*/  SHF.R.U32.HI R4, RZ, 0x1, R3 ;  /* 0x00000001ff047819 */ /* 0x000fe20000011603 */
[----:B------:R-:W-:Y:S01]  /*8580*/  IMAD.MOV.U32 R8, RZ, RZ, -0x1 ;  /* 0xffffffffff087424 */ /* 0x000fe200078e00ff */
[----:B------:R-:W-:-:S02]  /*8590*/  ISETP.LT.U32.AND P1, PT, R12, 0x2, P1 ;  /* 0x000000020c00780c */ /* 0x000fc40000f21070 */
[----:B------:R-:W-:Y:S01]  /*85a0*/  IADD3.X R17, R17, UR38, RZ, P4, !PT ;  /* 0x0000002611117c10 */ /* 0x000fe2000a7fe4ff */
[----:B------:R-:W0:Y:S01]  /*85b0*/  @P3 S2R R6, SR_CgaCtaId ;  /* 0x0000000000063919 */ /* 0x000e220000008800 */
[----:B------:R-:W-:Y:S02]  /*85c0*/  @P3 MOV R5, 0x400 ;  /* 0x0000040000053802 */ /* 0x000fe40000000f00 */
[----:B------:R-:W-:Y:S02]  /*85d0*/  ISETP.GE.U32.AND P4, PT, R16, UR6, PT ;  /* 0x0000000610007c0c */ /* 0x000fe4000bf86070 */
[----:B------:R-:W-:Y:S02]  /*85e0*/  LOP3.LUT R4, R4, 0x1, RZ, 0xc0, !PT ;  /* 0x0000000104047812 */ /* 0x000fe400078ec0ff */
[----:B------:R-:W-:Y:S02]  /*85f0*/  LOP3.LUT R3, R3, 0x1, RZ, 0xc0, !PT ;  /* 0x0000000103037812 */ /* 0x000fe400078ec0ff */
[----:B------:R-:W-:-:S02]  /*8600*/  PRMT R11, RZ, 0x7610, R11 ;  /* 0x00007610ff0b7816 */ /* 0x000fc4000000000b */
[----:B0-----:R-:W-:-:S04]  /*8610*/  @P3 LEA R5, R6, R5, 0x18 ;  /* 0x0000000506053211 */ /* 0x001fc800078ec0ff */
[----:B------:R0:W-:Y:S01]  /*8620*/  @P3 SYNCS.ARRIVE.TRANS64.A1T0 RZ, [R5+URZ+0x38], RZ ;  /* 0x000038ff05ff39a7 */ /* 0x0001e2000810003f */
[----:B------:R-:W-:-:S04]  /*8630*/  ISETP.NE.U32.AND P3, PT, R4, 0x1, PT ;  /* 0x000000010400780c */ /* 0x000fc80003f65070 */
[----:B------:R-:W-:Y:S02]  /*8640*/  ISETP.GT.U32.AND P3, PT, R12, 0x1, !P3 ;  /* 0x000000010c00780c */ /* 0x000fe40005f64070 */
[----:B0-----:R-:W-:Y:S02]  /*8650*/  SEL R5, RZ, 0x1, !P1 ;  /* 0x00000001ff057807 */ /* 0x001fe40004800000 */
[----:B------:R-:W-:Y:S02]  /*8660*/  ISETP.GE.U32.AND.EX P1, PT, R17, UR7, PT, P4 ;  /* 0x0000000711007c0c */ /* 0x000fe4000bf26140 */
[----:B------:R-:W-:-:S04]  /*8670*/  SEL R4, RZ, 0x1, !P3 ;  /* 0x00000001ff047807 */ /* 0x000fc80005800000 */
[----:B------:R-:W-:Y:S02]  /*8680*/  LOP3.LUT R0, R4, R0, R5, 0x96, !PT ;  /* 0x0000000004007212 */ /* 0x000fe400078e9605 */
[----:B------:R-:W-:-:S05]  /*8690*/  PRMT R4, RZ, 0x7610, R4 ;  /* 0x00007610ff047816 */ /* 0x000fca0000000004 */
[----:B------:R-:W-:Y:S05]  /*86a0*/  @P1 BRA `(.L_x_137) ;  /* 0x0000000400501947 */ /* 0x000fea0003800000 */
[----:B------:R-:W-:Y:S01]  /*86b0*/  ULDC.64 UR6, c[0x0][0x628] ;  /* 0x00018a0000067ab9 */ /* 0x000fe20000000a00 */
[----:B------:R-:W0:Y:S01]  /*86c0*/  S2R R14, SR_CTAID.X ;  /* 0x00000000000e7919 */ /* 0x000e220000002500 */
[----:B------:R-:W-:Y:S01]  /*86d0*/  ISETP.NE.U32.AND P1, PT, RZ, UR6, PT ;  /* 0x00000006ff007c0c */ /* 0x000fe2000bf25070 */
[----:B------:R-:W-:Y:S01]  /*86e0*/  ULDC UR9, c[0x0][0x630] ;  /* 0x00018c0000097ab9 */ /* 0x000fe20000000800 */
[----:B------:R-:W-:Y:S01]  /*86f0*/  IMAD.MOV.U32 R4, RZ, RZ, R16 ;  /* 0x000000ffff047224 */ /* 0x000fe200078e0010 */
[----:B------:R-:W1:Y:S01]  /*8700*/  S2R R13, SR_CTAID.Y ;  /* 0x00000000000d7919 */ /* 0x000e620000002600 */
[----:B------:R-:W-:Y:S01]  /*8710*/  ISETP.NE.AND.EX P1, PT, RZ, UR7, PT, P1 ;  /* 0x00000007ff007c0c */ /* 0x000fe2000bf25310 */
[----:B------:R-:W-:-:S12]  /*8720*/  IMAD.MOV.U32 R5, RZ, RZ, R17 ;  /* 0x000000ffff057224 */ /* 0x000fd800078e0011 */
[----:B------:R-:W-:Y:S05]  /*8730*/  @!P1 BRA `(.L_x_138) ;  /* 0x0000000000289947 */ /* 0x000fea0003800000 */
[----:B------:R-:W-:Y:S02]  /*8740*/  ULDC UR8, c[0x0][0x634] ;  /* 0x00018d0000087ab9 */ /* 0x000fe40000000800 */
[----:B------:R-:W-:-:S05]  /*8750*/  IADD3 R9, P1, R16, UR8, RZ ;  /* 0x0000000810097c10 */ /* 0x000fca000ff3e0ff */
[----:B------:R-:W-:-:S04]  /*8760*/  IMAD.X R15, RZ, RZ, R17, P1 ;  /* 0x000000ffff0f7224 */ /* 0x000fc800008e0611 */
[----:B------:R-:W-:-:S04]  /*8770*/  IMAD.WIDE.U32 R6, R15, UR6, RZ ;  /* 0x000000060f067c25 */ /* 0x000fc8000f8e00ff */
[----:B------:R-:W-:-:S04]  /*8780*/  IMAD.WIDE.U32 R6, P1, R9, UR7, R6 ;  /* 0x0000000709067c25 */ /* 0x000fc8000f820006 */
[----:B------:R-:W-:-:S04]  /*8790*/  IMAD.WIDE.U32 R8, R9, UR6, RZ ;  /* 0x0000000609087c25 */ /* 0x000fc8000f8e00ff */
[----:B------:R-:W-:Y:S01]  /*87a0*/  IMAD.X R5, RZ, RZ, RZ, P1 ;  /* 0x000000ffff057224 */ /* 0x000fe200008e06ff */
[----:B------:R-:W-:Y:S01]  /*87b0*/  IADD3 RZ, P1, R9, R6, RZ ;  /* 0x0000000609ff7210 */ /* 0x000fe20007f3e0ff */
[----:B------:R-:W-:-:S04]  /*87c0*/  IMAD.MOV.U32 R4, RZ, RZ, R7 ;  /* 0x000000ffff047224 */ /* 0x000fc800078e0007 */
[----:B------:R-:W-:-:S08]  /*87d0*/  IMAD.WIDE.U32.X R4, R15, UR7, R4, P1 ;  /* 0x000000070f047c25 */ /* 0x000fd000088e0404 */
.L_x_138:
[--C-:B------:R-:W-:Y:S01]  /*87e0*/  SHF.R.U64 R8, R4, UR9, R5.reuse ;  /* 0x0000000904087c19 */ /* 0x100fe20008001205 */
[----:B------:R-:W-:Y:S01]  /*87f0*/  ULDC.64 UR6, c[0x0][0x620] ;  /* 0x0001880000067ab9 */ /* 0x000fe20000000a00 */
[----:B------:R-:W-:Y:S01]  /*8800*/  SHF.R.U32.HI R4, RZ, UR9, R5 ;  /* 0x00000009ff047c19 */ /* 0x000fe20008011605 */
[----:B------:R-:W2:Y:S01]  /*8810*/  LDC R25, c[0x0][0x144] ;  /* 0x00005100ff197b82 */ /* 0x000ea20000000800 */
[----:B------:R-:W-:Y:S01]  /*8820*/  IADD3 R7, P1, RZ, -R8, RZ ;  /* 0x80000008ff077210 */ /* 0x000fe20007f3e0ff */
[----:B------:R-:W-:Y:S01]  /*8830*/  ULDC.64 UR10, c[0x0][0x640] ;  /* 0x00019000000a7ab9 */ /* 0x000fe20000000a00 */
[----:B0-----:R-:W-:Y:S01]  /*8840*/  I2FP.F32.U32 R9, R14 ;  /* 0x0000000e00097245 */ /* 0x001fe20000201000 */
[----:B------:R-:W-:Y:S02]  /*8850*/  ULDC UR8, c[0x0][0x608] ;  /* 0x0001820000087ab9 */ /* 0x000fe40000000800 */
[----:B------:R-:W-:Y:S01]  /*8860*/  IMAD.X R4, RZ, RZ, ~R4, P1 ;  /* 0x000000ffff047224 */ /* 0x000fe200008e0e04 */
[----:B------:R-:W-:Y:S01]  /*8870*/  ISETP.NE.U32.AND P1, PT, RZ, UR10, PT ;  /* 0x0000000aff007c0c */ /* 0x000fe2000bf25070 */
[----:B------:R-:W0:Y:S02]  /*8880*/  LDC R20, c[0x0][0x148] ;  /* 0x00005200ff147b82 */ /* 0x000e240000000800 */
[----:B------:R-:W-:Y:S01]  /*8890*/  IMAD R6, R4, UR6, RZ ;  /* 0x0000000604067c24 */ /* 0x000fe2000f8e02ff */
[----:B------:R-:W-:Y:S01]  /*88a0*/  ISETP.NE.AND.EX P1, PT, RZ, UR11, PT, P1 ;  /* 0x0000000bff007c0c */ /* 0x000fe2000bf25310 */
[----:B------:R-:W-:Y:S01]  /*88b0*/  IMAD.WIDE.U32 R4, R7, UR6, R16 ;  /* 0x0000000607047c25 */ /* 0x000fe2000f8e0010 */
[----:B------:R-:W-:-:S03]  /*88c0*/  ULDC UR6, c[0x0][0x150] ;  /* 0x0000540000067ab9 */ /* 0x000fc60000000800 */
[----:B------:R-:W-:Y:S02]  /*88d0*/  IMAD R7, R7, UR7, R6 ;  /* 0x0000000707077c24 */ /* 0x000fe4000f8e0206 */
[----:B------:R-:W-:Y:S01]  /*88e0*/  FMUL R6, R9, UR6 ;  /* 0x0000000609067c20 */ /* 0x000fe20008400000 */
[----:B------:R-:W-:Y:S01]  /*88f0*/  ULDC UR6, c[0x0][0x618] ;  /* 0x0001860000067ab9 */ /* 0x000fe20000000800 */
[----:B------:R-:W-:Y:S01]  /*8900*/  ULDC UR7, c[0x0][0x154] ;  /* 0x0000550000077ab9 */ /* 0x000fe20000000800 */
[----:B------:R-:W-:-:S03]  /*8910*/  IMAD.IADD R5, R5, 0x1, R7 ;  /* 0x0000000105057824 */ /* 0x000fc600078e0207 */
[----:B------:R-:W3:Y:S02]  /*8920*/  F2I.U32.TRUNC.NTZ R6, R6 ;  /* 0x0000000600067305 */ /* 0x000ee4000020f000 */
[----:B------:R-:W-:Y:S02]  /*8930*/  SHF.R.U64 R9, R4, UR6, R5 ;  /* 0x0000000604097c19 */ /* 0x000fe40008001205 */
[----:B-1----:R-:W-:-:S05]  /*8940*/  I2FP.F32.U32 R4, R13 ;  /* 0x0000000d00047245 */ /* 0x002fca0000201000 */
[----:B------:R-:W-:Y:S01]  /*8950*/  FMUL R22, R4, UR7 ;  /* 0x0000000704167c20 */ /* 0x000fe20008400000 */
[----:B------:R-:W-:Y:S01]  /*8960*/  SHF.R.U32.HI R4, RZ, UR6, R5 ;  /* 0x00000006ff047c19 */ /* 0x000fe20008011605 */
[----:B------:R-:W-:-:S03]  /*8970*/  ULDC UR6, c[0x0][0x658] ;  /* 0x0001960000067ab9 */ /* 0x000fc60000000800 */
[--C-:B------:R-:W-:Y:S01]  /*8980*/  SHF.R.U64 R21, R9, UR8, R4.reuse ;  /* 0x0000000809157c19 */ /* 0x100fe20008001204 */
[----:B------:R-:W1:Y:S01]  /*8990*/  F2I.U32.TRUNC.NTZ R22, R22 ;  /* 0x0000001600167305 */ /* 0x000e62000020f000 */
[----:B------:R-:W-:Y:S01]  /*89a0*/  SHF.R.U32.HI R4, RZ, UR8, R4 ;  /* 0x00000008ff047c19 */ /* 0x000fe20008011604 */
[----:B---3--:R-:W-:-:S03]  /*89b0*/  IMAD.MOV R6, RZ, RZ, -R6 ;  /* 0x000000ffff067224 */ /* 0x008fc600078e0a06 */
[----:B------:R-:W-:Y:S01]  /*89c0*/  SHF.R.U64 R15, R21, UR6, R4 ;  /* 0x00000006150f7c19 */ /* 0x000fe20008001204 */
[----:B--2---:R-:W-:Y:S01]  /*89d0*/  IMAD R14, R25, R6, R14 ;  /* 0x00000006190e7224 */ /* 0x004fe200078e020e */
[----:B------:R-:W-:-:S03]  /*89e0*/  SHF.R.U32.HI R23, RZ, UR6, R4 ;  /* 0x00000006ff177c19 */ /* 0x000fc60008011604 */
[----:B------:R-:W-:Y:S02]  /*89f0*/  IMAD.MOV.U32 R4, RZ, RZ, R15 ;  /* 0x000000ffff047224 */ /* 0x000fe400078e000f */
[----:B------:R-:W-:Y:S01]  /*8a00*/  IMAD.MOV.U32 R5, RZ, RZ, R23 ;  /* 0x000000ffff057224 */ /* 0x000fe200078e0017 */
[----:B-1----:R-:W-:Y:S06]  /*8a10*/  @!P1 BRA `(.L_x_139) ;  /* 0x0000000000289947 */ /* 0x002fec0003800000 */
[----:B------:R-:W-:Y:S02]  /*8a20*/  ULDC UR6, c[0x0][0x64c] ;  /* 0x0001930000067ab9 */ /* 0x000fe40000000800 */
[----:B------:R-:W-:-:S05]  /*8a30*/  IADD3 R5, P1, R15, UR6, RZ ;  /* 0x000000060f057c10 */ /* 0x000fca000ff3e0ff */
[----:B------:R-:W-:-:S04]  /*8a40*/  IMAD.X R23, RZ, RZ, R23, P1 ;  /* 0x000000ffff177224 */ /* 0x000fc800008e0617 */
[----:B------:R-:W-:-:S04]  /*8a50*/  IMAD.WIDE.U32 R6, R23, UR10, RZ ;  /* 0x0000000a17067c25 */ /* 0x000fc8000f8e00ff */
[----:B------:R-:W-:-:S04]  /*8a60*/  IMAD.WIDE.U32 R6, P1, R5, UR11, R6 ;  /* 0x0000000b05067c25 */ /* 0x000fc8000f820006 */
[----:B------:R-:W-:-:S04]  /*8a70*/  IMAD.WIDE.U32 R4, R5, UR10, RZ ;  /* 0x0000000a05047c25 */ /* 0x000fc8000f8e00ff */
[----:B------:R-:W-:Y:S01]  /*8a80*/  IMAD.MOV.U32 R4, RZ, RZ, R7 ;  /* 0x000000ffff047224 */ /* 0x000fe200078e0007 */
[----:B------:R-:W-:Y:S01]  /*8a90*/  IADD3 RZ, P3, R5, R6, RZ ;  /* 0x0000000605ff7210 */ /* 0x000fe20007f7e0ff */
[----:B------:R-:W-:-:S04]  /*8aa0*/  IMAD.X R5, RZ, RZ, RZ, P1 ;  /* 0x000000ffff057224 */ /* 0x000fc800008e06ff */
[----:B------:R-:W-:-:S08]  /*8ab0*/  IMAD.WIDE.U32.X R4, R23, UR11, R4, P3 ;  /* 0x0000000b17047c25 */ /* 0x000fd000098e0404 */
.L_x_139:
[----:B------:R-:W-:Y:S01]  /*8ac0*/  ISETP.NE.AND P1, PT, R2, 0x1, PT ;  /* 0x000000010200780c */ /* 0x000fe20003f25270 */
[----:B------:R-:W-:Y:S01]  /*8ad0*/  ULDC UR6, c[0x0][0x648] ;  /* 0x0001920000067ab9 */ /* 0x000fe20000000800 */
[----:B------:R-:W-:Y:S01]  /*8ae0*/  LOP3.LUT R21, R21, UR13, RZ, 0xc0, !PT ;  /* 0x0000000d15157c12 */ /* 0x000fe2000f8ec0ff */
[----:B------:R-:W-:Y:S01]  /*8af0*/  IMAD.MOV R22, RZ, RZ, -R22 ;  /* 0x000000ffff167224 */ /* 0x000fe200078e0a16 */
[----:B------:R-:W-:Y:S01]  /*8b00*/  SHF.R.U64 R4, R4, UR6, R5 ;  /* 0x0000000604047c19 */ /* 0x000fe20008001205 */
[----:B------:R-:W-:Y:S01]  /*8b10*/  ULDC UR6, c[0x0][0x638] ;  /* 0x00018e0000067ab9 */ /* 0x000fe20000000800 */
[----:B------:R-:W-:Y:S01]  /*8b20*/  ULDC UR7, c[0x0][0x610] ;  /* 0x0001840000077ab9 */ /* 0x000fe20000000800 */
[----:B------:R-:W-:Y:S02]  /*8b30*/  IMAD.MOV.U32 R5, RZ, RZ, 0x1 ;  /* 0x00000001ff057424 */ /* 0x000fe400078e00ff */
[----:B------:R-:W-:Y:S02]  /*8b40*/  IMAD.MOV R6, RZ, RZ, -R4 ;  /* 0x000000ffff067224 */ /* 0x000fe400078e0a04 */
[----:B------:R-:W-:Y:S01]  /*8b50*/  IMAD R21, R4, UR5, R21 ;  /* 0x0000000504157c24 */ /* 0x000fe2000f8e0215 */
[----:B------:R-:W-:Y:S01]  /*8b60*/  LOP3.LUT R4, R9, UR4, RZ, 0xc0, !PT ;  /* 0x0000000409047c12 */ /* 0x000fe2000f8ec0ff */
[----:B0-----:R-:W-:-:S02]  /*8b70*/  @P1 IMAD R14, R20, R22, R13 ;  /* 0x00000016140e1224 */ /* 0x001fc400078e020d */
[----:B------:R-:W-:Y:S01]  /*8b80*/  IMAD R15, R6, UR6, R15 ;  /* 0x00000006060f7c24 */ /* 0x000fe2000f8e020f */
[----:B------:R-:W-:Y:S01]  /*8b90*/  ULDC UR6, c[0x0][0x600] ;  /* 0x0001800000067ab9 */ /* 0x000fe20000000800 */
[----:B------:R-:W-:Y:S02]  /*8ba0*/  IMAD R14, R21, UR7, R14 ;  /* 0x00000007150e7c24 */ /* 0x000fe4000f8e020e */
[--C-:B------:R-:W-:Y:S01]  /*8bb0*/  IMAD R15, R15, UR6, R4.reuse ;  /* 0x000000060f0f7c24 */ /* 0x100fe2000f8e0204 */
[----:B------:R-:W-:-:S04]  /*8bc0*/  PRMT R4, R5, 0x7610, R4 ;  /* 0x0000761005047816 */ /* 0x000fc80000000004 */
[----:B------:R-:W-:Y:S02]  /*8bd0*/  SEL R20, R15, R14, !P1 ;  /* 0x0000000e0f147207 */ /* 0x000fe40004800000 */
[----:B------:R-:W-:-:S07]  /*8be0*/  SEL R13, R14, R15, !P1 ;  /* 0x0000000f0e0d7207 */ /* 0x000fce0004800000 */
.L_x_137:
[----:B------:R-:W-:Y:S05]  /*8bf0*/  BSYNC B1 ;  /* 0x0000000000017941 */ /* 0x000fea0003800000 */
.L_x_136:
[----:B------:R-:W-:-:S13]  /*8c00*/  LOP3.LUT P1, RZ, R4, 0xff, RZ, 0xc0, !PT ;  /* 0x000000ff04ff7812 */ /* 0x000fda000782c0ff */
[----:B------:R-:W-:Y:S05]  /*8c10*/  @P1 BRA `(.L_x_140) ;  /* 0xfffffff400141947 */ /* 0x000fea000383ffff */
[----:B------:R-:W-:Y:S05]  /*8c20*/  BSYNC B0 ;  /* 0x0000000000007941 */ /* 0x000fea0003800000 */
.L_x_128:
[----:B------:R-:W-:-:S03]  /*8c30*/  UMOV UR6, 0xffffffff ;  /* 0xffffffff00067882 */ /* 0x000fc60000000000 */
[----:B------:R-:W-:Y:S05]  /*8c40*/  BRA.DIV UR6, `(.L_x_141) ;  /* 0x0000000206d07947 */ /* 0x000fea000b800000 */
[----:B------:R-:W-:-:S13]  /*8c50*/  ELECT P6, URZ, PT ;  /* 0x00000000003f782f */ /* 0x000fda00038c0000 */
.L_x_153:
[----:B------:R-:W-:Y:S04]  /*8c60*/  BSSY B0, `(.L_x_142) ;  /* 0x0000019000007945 */ /* 0x000fe80003800000 */
[----:B------:R-:W-:Y:S05]  /*8c70*/  @!P6 BRA `(.L_x_143) ;  /* 0x00000000005ce947 */ /* 0x000fea0003800000 */
[----:B------:R-:W-:-:S04]  /*8c80*/  LOP3.LUT R18, R18, 0x2, RZ, 0xfc, !PT ;  /* 0x0000000212127812 */ /* 0x000fc800078efcff */
[----:B------:R-:W-:-:S13]  /*8c90*/  ISETP.NE.AND P0, PT, R18, 0x3, PT ;  /* 0x000000031200780c */ /* 0x000fda0003f05270 */
[----:B------:R-:W-:Y:S05]  /*8ca0*/  @!P0 BRA `(.L_x_144) ;  /* 0x0000000000048947 */ /* 0x000fea0003800000 */
[----:B------:R-:W-:Y:S01]  /*8cb0*/  BPT.TRAP 0x1 ;  /* 0x000000040000795c */ /* 0x000fe20000300000 */
.L_x_144:
[----:B------:R-:W0:Y:S01]  /*8cc0*/  S2R R5, SR_CgaCtaId ;  /* 0x0000000000057919 */ /* 0x000e220000008800 */
[----:B------:R-:W-:Y:S02]  /*8cd0*/  MOV R2, 0x400 ;  /* 0x0000040000027802 */ /* 0x000fe40000000f00 */
[----:B------:R-:W-:Y:S02]  /*8ce0*/  SHF.L.U32 R4, R0, 0x1f, RZ ;  /* 0x0000001f00047819 */ /* 0x000fe400000006ff */
[----:B0-----:R-:W-:-:S05]  /*8cf0*/  LEA R2, R5, R2, 0x18 ;  /* 0x0000000205027211 */ /* 0x001fca00078ec0ff */
[----:B------:R-:W-:-:S04]  /*8d00*/  VIADD R2, R2, 0x10 ;  /* 0x0000001002027836 */ /* 0x000fc80000000000 */
[C---:B------:R-:W-:Y:S02]  /*8d10*/  IMAD R7, R3.reuse, 0x8, R2 ;  /* 0x0000000803077824 */ /* 0x040fe400078e0202 */
[----:B------:R-:W-:Y:S02]  /*8d20*/  VIADD R3, R3, 0x1 ;  /* 0x0000000103037836 */ /* 0x000fe40000000000 */
[----:B------:R-:W0:Y:S03]  /*8d30*/  SYNCS.PHASECHK.TRANS64.TRYWAIT P0, [R7+URZ], R4 ;  /* 0x00000004070075a7 */ /* 0x000e26000800017f */
[----:B------:R-:W-:-:S04]  /*8d40*/  ISETP.NE.AND P1, PT, R3, 0x2, PT ;  /* 0x000000020300780c */ /* 0x000fc80003f25270 */
[----:B------:R-:W-:Y:S02]  /*8d50*/  SEL R5, RZ, 0x1, P1 ;  /* 0x00000001ff057807 */ /* 0x000fe40000800000 */
[----:B------:R-:W-:Y:S02]  /*8d60*/  SEL R3, R3, RZ, P1 ;  /* 0x000000ff03037207 */ /* 0x000fe40000800000 */
[----:B------:R-:W-:Y:S01]  /*8d70*/  LOP3.LUT R0, R0, R5, RZ, 0x3c, !PT ;  /* 0x0000000500007212 */ /* 0x000fe200078e3cff */
[----:B0-----:R-:W-:Y:S06]  /*8d80*/  @!P0 BRA `(.L_x_145) ;  /* 0x0000000000a08947 */ /* 0x001fec0003800000 */
.L_x_154:
[----:B------:R-:W-:Y:S01]  /*8d90*/  IMAD R3, R3, 0x8, R2 ;  /* 0x0000000803037824 */ /* 0x000fe200078e0202 */
[----:B------:R-:W-:-:S07]  /*8da0*/  SHF.L.U32 R0, R0, 0x1f, RZ ;  /* 0x0000001f00007819 */ /* 0x000fce00000006ff */
.L_x_146:
[----:B-1----:R1:W2:Y:S02]  /*8db0*/  SYNCS.PHASECHK.TRANS64.TRYWAIT P0, [R3+URZ], R0 ;  /* 0x00000000030075a7 */ /* 0x0022a4000800017f */
[----:B--2---:R-:W-:Y:S05]  /*8dc0*/  @!P0 NANOSLEEP.SYNCS 0x989680 ;  /* 0x009896800000895d */ /* 0x004fea0003900000 */
[----:B------:R-:W2:Y:S02]  /*8dd0*/  @!P0 SYNCS.PHASECHK.TRANS64 P0, [R3+URZ], R0 ;  /* 0x00000000030085a7 */ /* 0x000ea4000800007f */
[----:B--2---:R-:W-:Y:S05]  /*8de0*/  @!P0 BRA `(.L_x_146) ;  /* 0xfffffffc00f08947 */ /* 0x004fea000383ffff */
.L_x_143:
[----:B------:R-:W-:Y:S05]  /*8df0*/  BSYNC B0 ;  /* 0x0000000000007941 */ /* 0x000fea0003800000 */
.L_x_142:
[----:B------:R-:W-:Y:S05]  /*8e00*/  EXIT ;  /* 0x000000000000794d */ /* 0x000fea0003800000 */
.L_x_17:
[----:B-1----:R1:W2:Y:S02]  /*8e10*/  SYNCS.PHASECHK.TRANS64.TRYWAIT P1, [R3+URZ], R0 ;  /* 0x00000000030075a7 */ /* 0x0022a4000802017f */
[----:B--2---:R-:W-:Y:S05]  /*8e20*/  @!P1 NANOSLEEP.SYNCS 0x989680 ;  /* 0x009896800000995d */ /* 0x004fea0003900000 */
[----:B------:R-:W2:Y:S02]  /*8e30*/  @!P1 SYNCS.PHASECHK.TRANS64 P1, [R3+URZ], R0 ;  /* 0x00000000030095a7 */ /* 0x000ea4000802007f */
[----:B--2---:R-:W-:Y:S05]  /*8e40*/  @!P1 BRA `(.L_x_17) ;  /* 0xfffffffc00f09947 */ /* 0x004fea000383ffff */
[----:B------:R-:W-:Y:S05]  /*8e50*/  BRA `(.L_x_16) ;  /* 0xffffff8400807947 */ /* 0x000fea000383ffff */
.L_x_22:
[----:B-1----:R-:W-:-:S04]  /*8e60*/  IMAD.U32 R4, RZ, RZ, UR8 ;  /* 0x00000008ff047e24 */ /* 0x002fc8000f8e00ff */
[----:B------:R1:W2:Y:S03]  /*8e70*/  SYNCS.PHASECHK.TRANS64.TRYWAIT P1, [R4+URZ], R3 ;  /* 0x00000003040075a7 */ /* 0x0002a6000802017f */
[----:B--2---:R-:W-:Y:S05]  /*8e80*/  @!P1 NANOSLEEP.SYNCS 0x989680 ;  /* 0x009896800000995d */ /* 0x004fea0003900000 */
[----:B------:R-:W2:Y:S02]  /*8e90*/  @!P1 SYNCS.PHASECHK.TRANS64 P1, [R4+URZ], R3 ;  /* 0x00000003040095a7 */ /* 0x000ea4000802007f */
[----:B--2---:R-:W-:Y:S05]  /*8ea0*/  @!P1 BRA `(.L_x_22) ;  /* 0xfffffffc00ec9947 */ /* 0x004fea000383ffff */
[----:B------:R-:W-:Y:S05]  /*8eb0*/  BRA `(.L_x_21) ;  /* 0xffffff98007c7947 */ /* 0x000fea000383ffff */
.L_x_129:
[----:B------:R-:W-:Y:S01]  /*8ec0*/  BSSY B1, `(.L_x_147) ;  /* 0x0000006000017945 */ /* 0x000fe20003800000 */
[----:B------:R-:W-:-:S07]  /*8ed0*/  IMAD.MOV.U32 R15, RZ, RZ, -0x1 ;  /* 0xffffffffff0f7424 */ /* 0x000fce00078e00ff */
[----:B------:R-:W-:Y:S05]  /*8ee0*/  WARPSYNC.COLLECTIVE R15, `(.L_x_148) ;  /* 0x000000000f0c7348 */ /* 0x000fea0003c00000 */
[----:B------:R-:W-:Y:S02]  /*8ef0*/  ELECT P6, UR62, PT ;  /* 0x00000000003e782f */ /* 0x000fe400038c0000 */
[----:B------:R-:W-:Y:S01]  /*8f00*/  MOV R14, UR62 ;  /* 0x0000003e000e7c02 */ /* 0x000fe20008000f00 */
[----:B------:R-:W-:Y:S10]  /*8f10*/  ENDCOLLECTIVE ;  /* 0x000000000000791b */ /* 0x000ff40003800000 */
.L_x_148:
[----:B------:R-:W-:Y:S05]  /*8f20*/  BSYNC B1 ;  /* 0x0000000000017941 */ /* 0x000fea0003800000 */
.L_x_147:
[----:B------:R-:W-:Y:S05]  /*8f30*/  BRA `(.L_x_149) ;  /* 0xfffffff000587947 */ /* 0x000fea000383ffff */
.L_x_132:
[----:B0-----:R0:W1:Y:S02]  /*8f40*/  SYNCS.PHASECHK.TRANS64.TRYWAIT P1, [R14+URZ+0x10], R7 ;  /* 0x000010070e0075a7 */ /* 0x001064000802017f */
[----:B-1----:R-:W-:Y:S05]  /*8f50*/  @!P1 NANOSLEEP.SYNCS 0x989680 ;  /* 0x009896800000995d */ /* 0x002fea0003900000 */
[----:B------:R-:W1:Y:S02]  /*8f60*/  @!P1 SYNCS.PHASECHK.TRANS64 P1, [R14+URZ+0x10], R7 ;  /* 0x000010070e0095a7 */ /* 0x000e64000802007f */
[----:B-1----:R-:W-:Y:S05]  /*8f70*/  @!P1 BRA `(.L_x_132) ;  /* 0xfffffffc00f09947 */ /* 0x002fea000383ffff */
[----:B------:R-:W-:Y:S05]  /*8f80*/  BRA `(.L_x_150) ;  /* 0xfffffff0008c7947 */ /* 0x000fea000383ffff */
.L_x_141:
[----:B------:R-:W-:Y:S01]  /*8f90*/  BSSY B0, `(.L_x_151) ;  /* 0x0000006000007945 */ /* 0x000fe20003800000 */
[----:B------:R-:W-:-:S07]  /*8fa0*/  IMAD.MOV.U32 R15, RZ, RZ, -0x1 ;  /* 0xffffffffff0f7424 */ /* 0x000fce00078e00ff */
[----:B------:R-:W-:Y:S05]  /*8fb0*/  WARPSYNC.COLLECTIVE R15, `(.L_x_152) ;  /* 0x000000000f0c7348 */ /* 0x000fea0003c00000 */
[----:B------:R-:W-:Y:S02]  /*8fc0*/  ELECT P6, UR62, PT ;  /* 0x00000000003e782f */ /* 0x000fe400038c0000 */
[----:B------:R-:W-:Y:S01]  /*8fd0*/  MOV R14, UR62 ;  /* 0x0000003e000e7c02 */ /* 0x000fe20008000f00 */
[----:B------:R-:W-:Y:S10]  /*8fe0*/  ENDCOLLECTIVE ;  /* 0x000000000000791b */ /* 0x000ff40003800000 */
.L_x_152:
[----:B------:R-:W-:Y:S05]  /*8ff0*/  BSYNC B0 ;  /* 0x0000000000007941 */ /* 0x000fea0003800000 */
.L_x_151:
[----:B------:R-:W-:Y:S05]  /*9000*/  BRA `(.L_x_153) ;  /* 0xfffffffc00147947 */ /* 0x000fea000383ffff */
.L_x_145:
[----:B0-----:R0:W1:Y:S02]  /*9010*/  SYNCS.PHASECHK.TRANS64.TRYWAIT P0, [R7+URZ], R4 ;  /* 0x00000004070075a7 */ /* 0x001064000800017f */
[----:B-1----:R-:W-:Y:S05]  /*9020*/  @!P0 NANOSLEEP.SYNCS 0x989680 ;  /* 0x009896800000895d */ /* 0x002fea0003900000 */
[----:B------:R-:W1:Y:S02]  /*9030*/  @!P0 SYNCS.PHASECHK.TRANS64 P0, [R7+URZ], R4 ;  /* 0x00000004070085a7 */ /* 0x000e64000800007f */
[----:B-1----:R-:W-:Y:S05]  /*9040*/  @!P0 BRA `(.L_x_145) ;  /* 0xfffffffc00f08947 */ /* 0x002fea000383ffff */
[----:B------:R-:W-:Y:S05]  /*9050*/  BRA `(.L_x_154) ;  /* 0xfffffffc004c7947 */ /* 0x000fea000383ffff */
.L_x_155:
[----:B------:R-:W-:-:S00]  /*9060*/  BRA `(.L_x_155) ;  /* 0xfffffffc00fc7947 */ /* 0x000fc0000383ffff */
[----:B------:R-:W-:-:S00]  /*9070*/  NOP ;  /* 0x0000000000007918 */ /* 0x000fc00000000000 */
        /* <DEDUP_REMOVED lines=8> */
.L_x_156:


//--------------------- .nv.global.init           --------------------------
	.section	.nv.global.init,"aw",@progbits
.nv.global.init:
	.type		$str$22,@object
	.size		$str$22,($str$23 - $str$22)
$str$22:
        /*0000*/ 	.byte	0x6b, 0x5f, 0x74, 0x69, 0x6c, 0x65, 0x5f, 0x63, 0x6f, 0x75, 0x6e, 0x74, 0x20, 0x3e, 0x3d, 0x20
        /*0010*/ 	.byte	0x31, 0x00
	.type		$str$23,@object
	.size		$str$23,(__unnamed_1 - $str$23)
$str$23:
        /*0012*/ 	.byte	0x2f, 0x74, 0x6d, 0x70, 0x2f, 0x63, 0x75, 0x74, 0x6c, 0x61, 0x73, 0x73, 0x5f, 0x73, 0x77, 0x65
        /*0022*/ 	.byte	0x65, 0x70, 0x5f, 0x73, 0x72, 0x63, 0x2f, 0x69, 0x6e, 0x63, 0x6c, 0x75, 0x64, 0x65, 0x2f, 0x63
        /*0032*/ 	.byte	0x75, 0x74, 0x6c, 0x61, 0x73, 0x73, 0x2f, 0x67, 0x65, 0x6d, 0x6d, 0x2f, 0x63, 0x6f, 0x6c, 0x6c
        /*0042*/ 	.byte	0x65, 0x63, 0x74, 0x69, 0x76, 0x65, 0x2f, 0x73, 0x6d, 0x39, 0x30, 0x5f, 0x6d, 0x6d, 0x61, 0x5f
        /*0052*/ 	.byte	0x74, 0x6d, 0x61, 0x5f, 0x67, 0x6d, 0x6d, 0x61, 0x5f, 0x73, 0x73, 0x5f, 0x77, 0x61, 0x72, 0x70
        /*0062*/ 	.byte	0x73, 0x70, 0x65, 0x63, 0x69, 0x61, 0x6c, 0x69, 0x7a, 0x65, 0x64, 0x2e, 0x68, 0x70, 0x70, 0x00
	.type		__unnamed_1,@object
	.size		__unnamed_1,(.L_0 - __unnamed_1)
__unnamed_1:
        /*0072*/ 	.byte	0x76, 0x6f, 0x69, 0x64, 0x20, 0x63, 0x75, 0x74, 0x6c, 0x61, 0x73, 0x73, 0x3a, 0x3a, 0x67, 0x65
        /* <DEDUP_REMOVED lines=180> */
        /*0bc2*/ 	.byte	0x74, 0x79, 0x5d, 0x00
.L_0:


//--------------------- .nv.shared._ZN7cutlass13device_kernelINS_4gemm6kernel13GemmUniversalIN4cute5tupleIJiiiiEEENS1_10collective13CollectiveMmaINS1_34MainloopSm90TmaGmmaWarpSpecializedILi2ENS5_IJNS4_1CILi1EEESB_SB_EEENS1_35KernelTmaWarpSpecializedCooperativeEEENS5_IJNSA_ILi256EEENSA_ILi48EEENSA_ILi128EEEEEENS_10bfloat16_tENS5_IJlSB_lEEESJ_SK_NS4_8TiledMMAINS4_8MMA_AtomIJNS4_4SM904GMMA27MMA_64x16x16_F32BF16BF16_SSILNSO_5MajorE0ELSQ_0ELNSO_7ScaleInE1ELSR_1EEEEEENS4_6LayoutINS5_IJNSA_ILi2EEESB_SB_EEENS5_IJSB_NSA_ILi0EEESX_EEEEENS5_IJNS4_10UnderscoreES10_S10_EEEEENS4_13SM90_TMA_LOADENS4_14ComposedLayoutINS4_7SwizzleILi3ELi4ELi3EEENS4_18smem_ptr_flag_bitsILi16EEENSU_INS5_IJNSA_ILi8EEENSA_ILi64EEEEEENS5_IJS1A_SB_EEEEEEEvNS4_8identityES13_S1E_vS1F_EENS_8epilogue10collective6detail29Sm90TmaWarpSpecializedAdapterINS1I_15DefaultEpilogueISJ_SK_SK_NS1H_6thread17LinearCombinationISJ_Li1EffLNS1M_9ScaleType4KindE0ELNS_15FloatRoundStyleE2ESJ_EENS1_15EpilogueDefaultEEEEEvvEEEEvNT_6ParamsE --------------------------
	.section	.nv.shared._ZN7cutlass13device_kernelINS_4gemm6kernel13GemmUniversalIN4cute5tupleIJiiiiEEENS1_10collective13CollectiveMmaINS1_34MainloopSm90TmaGmmaWarpSpecializedILi2ENS5_IJNS4_1CILi1EEESB_SB_EEENS1_35KernelTmaWarpSpecializedCooperativeEEENS5_IJNSA_ILi256EEENSA_ILi48EEENSA_ILi128EEEEEENS_10bfloat16_tENS5_IJlSB_lEEESJ_SK_NS4_8TiledMMAINS4_8MMA_AtomIJNS4_4SM904GMMA27MMA_64x16x16_F32BF16BF16_SSILNSO_5MajorE0ELSQ_0ELNSO_7ScaleInE1ELSR_1EEEEEENS4_6LayoutINS5_IJNSA_ILi2EEESB_SB_EEENS5_IJSB_NSA_ILi0EEESX_EEEEENS5_IJNS4_10UnderscoreES10_S10_EEEEENS4_13SM90_TMA_LOADENS4_14ComposedLayoutINS4_7SwizzleILi3ELi4ELi3EEENS4_18smem_ptr_flag_bitsILi16EEENSU_INS5_IJNSA_ILi8EEENSA_ILi64EEEEEENS5_IJS1A_SB_EEEEEEEvNS4_8identityES13_S1E_vS1F_EENS_8epilogue10collective6detail29Sm90TmaWarpSpecializedAdapterINS1I_15DefaultEpilogueISJ_SK_SK_NS1H_6thread17LinearCombinationISJ_Li1EffLNS1M_9ScaleType4KindE0ELNS_15FloatRoundStyleE2ESJ_EENS1_15EpilogueDefaultEEEEEvvEEEEvNT_6ParamsE,"aw",@nobits
	.sectionflags	@""
	.align	16
	.zero		1024


//--------------------- .nv.shared.reserved.0     --------------------------
	.section	.nv.shared.reserved.0,"aw",@nobits
	.weak		__nv_reservedSMEM_offset_0_alias
	.size		__nv_reservedSMEM_offset_0_alias, 0, 0
	.other		__nv_reservedSMEM_offset_0_alias,@"STO_CUDA_RESERVED_SHARED STV_DEFAULT"
__nv_reservedSMEM_offset_0_alias:
	.zero		0


//--------------------- .nv.global                --------------------------
	.section	.nv.global,"aw",@nobits
.nv.global:
	.type		_ZN39_INTERNAL_10881b2c_4_k_cu_c2556e85_34884cute1_E,@object
	.size		_ZN39_INTERNAL_10881b2c_4_k_cu_c2556e85_34884cute1_E,(_ZN39_INTERNAL_10881b2c_4_k_cu_c2556e85_34884cuda3std3__45__cpo6cbeginE - _ZN39_INTERNAL_10881b2c_4_k_cu_c2556e85_34884cute1_E)
_ZN39_INTERNAL_10881b2c_4_k_cu_c2556e85_34884cute1_E:
	.zero		1
	.type		_ZN39_INTERNAL_10881b2c_4_k_cu_c2556e85_34884cuda3std3__45__cpo6cbeginE,@object
	.size		_ZN39_INTERNAL_10881b2c_4_k_cu_c2556e85_34884cuda3std3__45__cpo6cbeginE,(_ZN39_INTERNAL_10881b2c_4_k_cu_c2556e85_34884cuda3std3__48in_placeE - _ZN39_INTERNAL_10881b2c_4_k_cu_c2556e85_34884cuda3std3__45__cpo6cbeginE)
_ZN39_INTERNAL_10881b2c_4_k_cu_c2556e85_34884cuda3std3__45__cpo6cbeginE:
	.zero		1
	.type		_ZN39_INTERNAL_10881b2c_4_k_cu_c2556e85_34884cuda3std3__48in_placeE,@object
	.size		_ZN39_INTERNAL_10881b2c_4_k_cu_c2556e85_34884cuda3std3__48in_placeE,(_ZN39_INTERNAL_10881b2c_4_k_cu_c2556e85_34884cuda3std6ranges3__45__cpo9iter_moveE - _ZN39_INTERNAL_10881b2c_4_k_cu_c2556e85_34884cuda3std3__48in_placeE)
_ZN39_INTERNAL_10881b2c_4_k_cu_c2556e85_34884cuda3std3__48in_placeE:
	.zero		1
	.type		_ZN39_INTERNAL_10881b2c_4_k_cu_c2556e85_34884cuda3std6ranges3__45__cpo9iter_moveE,@object
	.size		_ZN39_INTERNAL_10881b2c_4_k_cu_c2556e85_34884cuda3std6ranges3__45__cpo9iter_moveE,(_ZN39_INTERNAL_10881b2c_4_k_cu_c2556e85_34884cuda3std3__45__cpo5beginE - _ZN39_INTERNAL_10881b2c_4_k_cu_c2556e85_34884cuda3std6ranges3__45__cpo9iter_moveE)
_ZN39_INTERNAL_10881b2c_4_k_cu_c2556e85_34884cuda3std6ranges3__45__cpo9iter_moveE:
	.zero		1
	.type		_ZN39_INTERNAL_10881b2c_4_k_cu_c2556e85_34884cuda3std3__45__cpo5beginE,@object
	.size		_ZN39_INTERNAL_10881b2c_4_k_cu_c2556e85_34884cuda3std3__45__cpo5beginE,(_ZN39_INTERNAL_10881b2c_4_k_cu_c2556e85_34884cuda3std3__441_GLOBAL__N__10881b2c_4_k_cu_c2556e85_34886ignoreE - _ZN39_INTERNAL_10881b2c_4_k_cu_c2556e85_34884cuda3std3__45__cpo5beginE)
_ZN39_INTERNAL_10881b2c_4_k_cu_c2556e85_34884cuda3std3__45__cpo5beginE:
	.zero		1
	.type		_ZN39_INTERNAL_10881b2c_4_k_cu_c2556e85_34884cuda3std3__441_GLOBAL__N__10881b2c_4_k_cu_c2556e85_34886ignoreE,@object
	.size		_ZN39_INTERNAL_10881b2c_4_k_cu_c2556e85_34884cuda3std3__441_GLOBAL__N__10881b2c_4_k_cu_c2556e85_34886ignoreE,(_ZN39_INTERNAL_10881b2c_4_k_cu_c2556e85_34884cute7productE - _ZN39_INTERNAL_10881b2c_4_k_cu_c2556e85_34884cuda3std3__441_GLOBAL__N__10881b2c_4_k_cu_c2556e85_34886ignoreE)
_ZN39_INTERNAL_10881b2c_4_k_cu_c2556e85_34884cuda3std3__441_GLOBAL__N__10881b2c_4_k_cu_c2556e85_34886ignoreE:
	.zero		1
	.type		_ZN39_INTERNAL_10881b2c_4_k_cu_c2556e85_34884cute7productE,@object
	.size		_ZN39_INTERNAL_10881b2c_4_k_cu_c2556e85_34884cute7productE,(_ZN39_INTERNAL_10881b2c_4_k_cu_c2556e85_34884cuda3std3__45__cpo3endE - _ZN39_INTERNAL_10881b2c_4_k_cu_c2556e85_34884cute7productE)
_ZN39_INTERNAL_10881b2c_4_k_cu_c2556e85_34884cute7productE:
	.zero		1
	.type		_ZN39_INTERNAL_10881b2c_4_k_cu_c2556e85_34884cuda3std3__45__cpo3endE,@object
	.size		_ZN39_INTERNAL_10881b2c_4_k_cu_c2556e85_34884cuda3std3__45__cpo3endE,(_ZN39_INTERNAL_10881b2c_4_k_cu_c2556e85_34884cuda3std3__419piecewise_constructE - _ZN39_INTERNAL_10881b2c_4_k_cu_c2556e85_34884cuda3std3__45__cpo3endE)
_ZN39_INTERNAL_10881b2c_4_k_cu_c2556e85_34884cuda3std3__45__cpo3endE:
	.zero		1
	.type		_ZN39_INTERNAL_10881b2c_4_k_cu_c2556e85_34884cuda3std3__419piecewise_constructE,@object
	.size		_ZN39_INTERNAL_10881b2c_4_k_cu_c2556e85_34884cuda3std3__419piecewise_constructE,(_ZN39_INTERNAL_10881b2c_4_k_cu_c2556e85_34884cuda3std3__45__cpo4cendE - _ZN39_INTERNAL_10881b2c_4_k_cu_c2556e85_34884cuda3std3__419piecewise_constructE)
_ZN39_INTERNAL_10881b2c_4_k_cu_c2556e85_34884cuda3std3__419piecewise_constructE:
	.zero		1
	.type		_ZN39_INTERNAL_10881b2c_4_k_cu_c2556e85_34884cuda3std3__45__cpo4cendE,@object
	.size		_ZN39_INTERNAL_10881b2c_4_k_cu_c2556e85_34884cuda3std3__45__cpo4cendE,(_ZN39_INTERNAL_10881b2c_4_k_cu_c2556e85_34884cuda3std6ranges3__45__cpo4swapE - _ZN39_INTERNAL_10881b2c_4_k_cu_c2556e85_34884cuda3std3__45__cpo4cendE)
_ZN39_INTERNAL_10881b2c_4_k_cu_c2556e85_34884cuda3std3__45__cpo4cendE:
	.zero		1
	.type		_ZN39_INTERNAL_10881b2c_4_k_cu_c2556e85_34884cuda3std6ranges3__45__cpo4swapE,@object
	.size		_ZN39_INTERNAL_10881b2c_4_k_cu_c2556e85_34884cuda3std6ranges3__45__cpo4swapE,(.L_8 - _ZN39_INTERNAL_10881b2c_4_k_cu_c2556e85_34884cuda3std6ranges3__45__cpo4swapE)
_ZN39_INTERNAL_10881b2c_4_k_cu_c2556e85_34884cuda3std6ranges3__45__cpo4swapE:
	.zero		1
.L_8:


//--------------------- .nv.constant0._ZN7cutlass13device_kernelINS_4gemm6kernel13GemmUniversalIN4cute5tupleIJiiiiEEENS1_10collective13CollectiveMmaINS1_34MainloopSm90TmaGmmaWarpSpecializedILi2ENS5_IJNS4_1CILi1EEESB_SB_EEENS1_35KernelTmaWarpSpecializedCooperativeEEENS5_IJNSA_ILi256EEENSA_ILi48EEENSA_ILi128EEEEEENS_10bfloat16_tENS5_IJlSB_lEEESJ_SK_NS4_8TiledMMAINS4_8MMA_AtomIJNS4_4SM904GMMA27MMA_64x16x16_F32BF16BF16_SSILNSO_5MajorE0ELSQ_0ELNSO_7ScaleInE1ELSR_1EEEEEENS4_6LayoutINS5_IJNSA_ILi2EEESB_SB_EEENS5_IJSB_NSA_ILi0EEESX_EEEEENS5_IJNS4_10UnderscoreES10_S10_EEEEENS4_13SM90_TMA_LOADENS4_14ComposedLayoutINS4_7SwizzleILi3ELi4ELi3EEENS4_18smem_ptr_flag_bitsILi16EEENSU_INS5_IJNSA_ILi8EEENSA_ILi64EEEEEENS5_IJS1A_SB_EEEEEEEvNS4_8identityES13_S1E_vS1F_EENS_8epilogue10collective6detail29Sm90TmaWarpSpecializedAdapterINS1I_15DefaultEpilogueISJ_SK_SK_NS1H_6thread17LinearCombinationISJ_Li1EffLNS1M_9ScaleType4KindE0ELNS_15FloatRoundStyleE2ESJ_EENS1_15EpilogueDefaultEEEEEvvEEEEvNT_6ParamsE --------------------------
	.section	.nv.constant0._ZN7cutlass13device_kernelINS_4gemm6kernel13GemmUniversalIN4cute5tupleIJiiiiEEENS1_10collective13CollectiveMmaINS1_34MainloopSm90TmaGmmaWarpSpecializedILi2ENS5_IJNS4_1CILi1EEESB_SB_EEENS1_35KernelTmaWarpSpecializedCooperativeEEENS5_IJNSA_ILi256EEENSA_ILi48EEENSA_ILi128EEEEEENS_10bfloat16_tENS5_IJlSB_lEEESJ_SK_NS4_8TiledMMAINS4_8MMA_AtomIJNS4_4SM904GMMA27MMA_64x16x16_F32BF16BF16_SSILNSO_5MajorE0ELSQ_0ELNSO_7ScaleInE1ELSR_1EEEEEENS4_6LayoutINS5_IJNSA_ILi2EEESB_SB_EEENS5_IJSB_NSA_ILi0EEESX_EEEEENS5_IJNS4_10UnderscoreES10_S10_EEEEENS4_13SM90_TMA_LOADENS4_14ComposedLayoutINS4_7SwizzleILi3ELi4ELi3EEENS4_18smem_ptr_flag_bitsILi16EEENSU_INS5_IJNSA_ILi8EEENSA_ILi64EEEEEENS5_IJS1A_SB_EEEEEEEvNS4_8identityES13_S1E_vS1F_EENS_8epilogue10collective6detail29Sm90TmaWarpSpecializedAdapterINS1I_15DefaultEpilogueISJ_SK_SK_NS1H_6thread17LinearCombinationISJ_Li1EffLNS1M_9ScaleType4KindE0ELNS_15FloatRoundStyleE2ESJ_EENS1_15EpilogueDefaultEEEEEvvEEEEvNT_6ParamsE,"a",@progbits
	.sectionflags	@""
	.align	4
.nv.constant0._ZN7cutlass13device_kernelINS_4gemm6kernel13GemmUniversalIN4cute5tupleIJiiiiEEENS1_10collective13CollectiveMmaINS1_34MainloopSm90TmaGmmaWarpSpecializedILi2ENS5_IJNS4_1CILi1EEESB_SB_EEENS1_35KernelTmaWarpSpecializedCooperativeEEENS5_IJNSA_ILi256EEENSA_ILi48EEENSA_ILi128EEEEEENS_10bfloat16_tENS5_IJlSB_lEEESJ_SK_NS4_8TiledMMAINS4_8MMA_AtomIJNS4_4SM904GMMA27MMA_64x16x16_F32BF16BF16_SSILNSO_5MajorE0ELSQ_0ELNSO_7ScaleInE1ELSR_1EEEEEENS4_6LayoutINS5_IJNSA_ILi2EEESB_SB_EEENS5_IJSB_NSA_ILi0EEESX_EEEEENS5_IJNS4_10UnderscoreES10_S10_EEEEENS4_13SM90_TMA_LOADENS4_14ComposedLayoutINS4_7SwizzleILi3ELi4ELi3EEENS4_18smem_ptr_flag_bitsILi16EEENSU_INS5_IJNSA_ILi8EEENSA_ILi64EEEEEENS5_IJS1A_SB_EEEEEEEvNS4_8identityES13_S1E_vS1F_EENS_8epilogue10collective6detail29Sm90TmaWarpSpecializedAdapterINS1I_15DefaultEpilogueISJ_SK_SK_NS1H_6thread17LinearCombinationISJ_Li1EffLNS1M_9ScaleType4KindE0ELNS_15FloatRoundStyleE2ESJ_EENS1_15EpilogueDefaultEEEEEvvEEEEvNT_6ParamsE:
	.zero		1664


//--------------------- SYMBOLS --------------------------

	.type		.nv.reservedSmem.offset0,@object
	.size		.nv.reservedSmem.offset0,0x4
	.type		__assertfail,@function
